//
// Generated by NVIDIA NVVM Compiler
//
// Compiler Build ID: CL-36424714
// Cuda compilation tools, release 13.0, V13.0.88
// Based on NVVM 20.0.0
//

.version 9.0
.target sm_100
.address_size 64

	// .globl	_ZN3cub18CUB_300001_SM_10006detail11EmptyKernelIvEEvv
.global .align 1 .b8 _ZN34_INTERNAL_c716b3fb_4_k_cu_c9f8284d4cuda3std3__45__cpo5beginE[1];
.global .align 1 .b8 _ZN34_INTERNAL_c716b3fb_4_k_cu_c9f8284d4cuda3std3__45__cpo3endE[1];
.global .align 1 .b8 _ZN34_INTERNAL_c716b3fb_4_k_cu_c9f8284d4cuda3std3__45__cpo6cbeginE[1];
.global .align 1 .b8 _ZN34_INTERNAL_c716b3fb_4_k_cu_c9f8284d4cuda3std3__45__cpo4cendE[1];
.global .align 1 .b8 _ZN34_INTERNAL_c716b3fb_4_k_cu_c9f8284d4cuda3std3__45__cpo6rbeginE[1];
.global .align 1 .b8 _ZN34_INTERNAL_c716b3fb_4_k_cu_c9f8284d4cuda3std3__45__cpo4rendE[1];
.global .align 1 .b8 _ZN34_INTERNAL_c716b3fb_4_k_cu_c9f8284d4cuda3std3__45__cpo7crbeginE[1];
.global .align 1 .b8 _ZN34_INTERNAL_c716b3fb_4_k_cu_c9f8284d4cuda3std3__45__cpo5crendE[1];
.global .align 1 .b8 _ZN34_INTERNAL_c716b3fb_4_k_cu_c9f8284d4cuda3std3__436_GLOBAL__N__c716b3fb_4_k_cu_c9f8284d6ignoreE[1];
.global .align 1 .b8 _ZN34_INTERNAL_c716b3fb_4_k_cu_c9f8284d4cuda3std3__419piecewise_constructE[1];
.global .align 1 .b8 _ZN34_INTERNAL_c716b3fb_4_k_cu_c9f8284d4cuda3std3__48in_placeE[1];
.global .align 1 .b8 _ZN34_INTERNAL_c716b3fb_4_k_cu_c9f8284d4cuda3std3__420unreachable_sentinelE[1];
.global .align 1 .b8 _ZN34_INTERNAL_c716b3fb_4_k_cu_c9f8284d4cuda3std3__47nulloptE[1];
.global .align 1 .b8 _ZN34_INTERNAL_c716b3fb_4_k_cu_c9f8284d4cuda3std3__48unexpectE[1];
.global .align 1 .b8 _ZN34_INTERNAL_c716b3fb_4_k_cu_c9f8284d4cuda3std6ranges3__45__cpo4swapE[1];
.global .align 1 .b8 _ZN34_INTERNAL_c716b3fb_4_k_cu_c9f8284d4cuda3std6ranges3__45__cpo9iter_moveE[1];
.global .align 1 .b8 _ZN34_INTERNAL_c716b3fb_4_k_cu_c9f8284d4cuda3std6ranges3__45__cpo5beginE[1];
.global .align 1 .b8 _ZN34_INTERNAL_c716b3fb_4_k_cu_c9f8284d4cuda3std6ranges3__45__cpo3endE[1];
.global .align 1 .b8 _ZN34_INTERNAL_c716b3fb_4_k_cu_c9f8284d4cuda3std6ranges3__45__cpo6cbeginE[1];
.global .align 1 .b8 _ZN34_INTERNAL_c716b3fb_4_k_cu_c9f8284d4cuda3std6ranges3__45__cpo4cendE[1];
.global .align 1 .b8 _ZN34_INTERNAL_c716b3fb_4_k_cu_c9f8284d4cuda3std6ranges3__45__cpo7advanceE[1];
.global .align 1 .b8 _ZN34_INTERNAL_c716b3fb_4_k_cu_c9f8284d4cuda3std6ranges3__45__cpo9iter_swapE[1];
.global .align 1 .b8 _ZN34_INTERNAL_c716b3fb_4_k_cu_c9f8284d4cuda3std6ranges3__45__cpo4nextE[1];
.global .align 1 .b8 _ZN34_INTERNAL_c716b3fb_4_k_cu_c9f8284d4cuda3std6ranges3__45__cpo4prevE[1];
.global .align 1 .b8 _ZN34_INTERNAL_c716b3fb_4_k_cu_c9f8284d4cuda3std6ranges3__45__cpo4dataE[1];
.global .align 1 .b8 _ZN34_INTERNAL_c716b3fb_4_k_cu_c9f8284d4cuda3std6ranges3__45__cpo5cdataE[1];
.global .align 1 .b8 _ZN34_INTERNAL_c716b3fb_4_k_cu_c9f8284d4cuda3std6ranges3__45__cpo4sizeE[1];
.global .align 1 .b8 _ZN34_INTERNAL_c716b3fb_4_k_cu_c9f8284d4cuda3std6ranges3__45__cpo5ssizeE[1];
.global .align 1 .b8 _ZN34_INTERNAL_c716b3fb_4_k_cu_c9f8284d4cuda3std6ranges3__45__cpo8distanceE[1];
.global .align 1 .b8 _ZN34_INTERNAL_c716b3fb_4_k_cu_c9f8284d6thrust24THRUST_300001_SM_1000_NS8cuda_cub3parE[1];
.global .align 1 .b8 _ZN34_INTERNAL_c716b3fb_4_k_cu_c9f8284d6thrust24THRUST_300001_SM_1000_NS8cuda_cub10par_nosyncE[1];
.global .align 1 .b8 _ZN34_INTERNAL_c716b3fb_4_k_cu_c9f8284d6thrust24THRUST_300001_SM_1000_NS6system6detail10sequential3seqE[1];
.global .align 1 .b8 _ZN34_INTERNAL_c716b3fb_4_k_cu_c9f8284d6thrust24THRUST_300001_SM_1000_NS12placeholders2_1E[1];
.global .align 1 .b8 _ZN34_INTERNAL_c716b3fb_4_k_cu_c9f8284d6thrust24THRUST_300001_SM_1000_NS12placeholders2_2E[1];
.global .align 1 .b8 _ZN34_INTERNAL_c716b3fb_4_k_cu_c9f8284d6thrust24THRUST_300001_SM_1000_NS12placeholders2_3E[1];
.global .align 1 .b8 _ZN34_INTERNAL_c716b3fb_4_k_cu_c9f8284d6thrust24THRUST_300001_SM_1000_NS12placeholders2_4E[1];
.global .align 1 .b8 _ZN34_INTERNAL_c716b3fb_4_k_cu_c9f8284d6thrust24THRUST_300001_SM_1000_NS12placeholders2_5E[1];
.global .align 1 .b8 _ZN34_INTERNAL_c716b3fb_4_k_cu_c9f8284d6thrust24THRUST_300001_SM_1000_NS12placeholders2_6E[1];
.global .align 1 .b8 _ZN34_INTERNAL_c716b3fb_4_k_cu_c9f8284d6thrust24THRUST_300001_SM_1000_NS12placeholders2_7E[1];
.global .align 1 .b8 _ZN34_INTERNAL_c716b3fb_4_k_cu_c9f8284d6thrust24THRUST_300001_SM_1000_NS12placeholders2_8E[1];
.global .align 1 .b8 _ZN34_INTERNAL_c716b3fb_4_k_cu_c9f8284d6thrust24THRUST_300001_SM_1000_NS12placeholders2_9E[1];
.global .align 1 .b8 _ZN34_INTERNAL_c716b3fb_4_k_cu_c9f8284d6thrust24THRUST_300001_SM_1000_NS12placeholders3_10E[1];
.global .align 1 .b8 _ZN34_INTERNAL_c716b3fb_4_k_cu_c9f8284d6thrust24THRUST_300001_SM_1000_NS3seqE[1];

.visible .entry _ZN3cub18CUB_300001_SM_10006detail11EmptyKernelIvEEvv()
{


	ret;

}
	// .globl	_ZN9parlayANN31computeEuclideanDistancesKernelIfEEvPKT_S3_PfPKiii
.visible .entry _ZN9parlayANN31computeEuclideanDistancesKernelIfEEvPKT_S3_PfPKiii(
	.param .u64 .ptr .align 1 _ZN9parlayANN31computeEuclideanDistancesKernelIfEEvPKT_S3_PfPKiii_param_0,
	.param .u64 .ptr .align 1 _ZN9parlayANN31computeEuclideanDistancesKernelIfEEvPKT_S3_PfPKiii_param_1,
	.param .u64 .ptr .align 1 _ZN9parlayANN31computeEuclideanDistancesKernelIfEEvPKT_S3_PfPKiii_param_2,
	.param .u64 .ptr .align 1 _ZN9parlayANN31computeEuclideanDistancesKernelIfEEvPKT_S3_PfPKiii_param_3,
	.param .u32 _ZN9parlayANN31computeEuclideanDistancesKernelIfEEvPKT_S3_PfPKiii_param_4,
	.param .u32 _ZN9parlayANN31computeEuclideanDistancesKernelIfEEvPKT_S3_PfPKiii_param_5
)
{
	.reg .pred 	%p<11>;
	.reg .b32 	%r<30>;
	.reg .b32 	%f<141>;
	.reg .b64 	%rd<48>;

	ld.param.u64 	%rd18, [_ZN9parlayANN31computeEuclideanDistancesKernelIfEEvPKT_S3_PfPKiii_param_0];
	ld.param.u64 	%rd19, [_ZN9parlayANN31computeEuclideanDistancesKernelIfEEvPKT_S3_PfPKiii_param_1];
	ld.param.u64 	%rd16, [_ZN9parlayANN31computeEuclideanDistancesKernelIfEEvPKT_S3_PfPKiii_param_2];
	ld.param.u64 	%rd17, [_ZN9parlayANN31computeEuclideanDistancesKernelIfEEvPKT_S3_PfPKiii_param_3];
	ld.param.u32 	%r18, [_ZN9parlayANN31computeEuclideanDistancesKernelIfEEvPKT_S3_PfPKiii_param_4];
	ld.param.u32 	%r17, [_ZN9parlayANN31computeEuclideanDistancesKernelIfEEvPKT_S3_PfPKiii_param_5];
	cvta.to.global.u64 	%rd1, %rd19;
	cvta.to.global.u64 	%rd2, %rd18;
	mov.u32 	%r19, %ctaid.x;
	mov.u32 	%r20, %ntid.x;
	mov.u32 	%r21, %tid.x;
	mad.lo.s32 	%r1, %r19, %r20, %r21;
	setp.ge.s32 	%p1, %r1, %r18;
	@%p1 bra 	$L__BB1_15;
	cvta.to.global.u64 	%rd20, %rd17;
	mul.wide.s32 	%rd21, %r1, 4;
	add.s64 	%rd22, %rd20, %rd21;
	ld.global.u32 	%r22, [%rd22];
	mul.lo.s32 	%r23, %r22, %r17;
	cvt.s64.s32 	%rd3, %r23;
	setp.lt.s32 	%p2, %r17, 1;
	mov.f32 	%f140, 0f00000000;
	@%p2 bra 	$L__BB1_14;
	and.b32  	%r2, %r17, 15;
	setp.lt.u32 	%p3, %r17, 16;
	mov.f32 	%f140, 0f00000000;
	mov.b32 	%r27, 0;
	@%p3 bra 	$L__BB1_5;
	and.b32  	%r27, %r17, 2147483632;
	neg.s32 	%r25, %r27;
	add.s64 	%rd45, %rd2, 32;
	shl.b64 	%rd23, %rd3, 2;
	add.s64 	%rd24, %rd23, %rd1;
	add.s64 	%rd44, %rd24, 32;
	mov.f32 	%f140, 0f00000000;
$L__BB1_4:
	.pragma "nounroll";
	ld.global.f32 	%f18, [%rd45+-32];
	ld.global.f32 	%f19, [%rd44+-32];
	sub.f32 	%f20, %f18, %f19;
	fma.rn.f32 	%f21, %f20, %f20, %f140;
	ld.global.f32 	%f22, [%rd45+-28];
	ld.global.f32 	%f23, [%rd44+-28];
	sub.f32 	%f24, %f22, %f23;
	fma.rn.f32 	%f25, %f24, %f24, %f21;
	ld.global.f32 	%f26, [%rd45+-24];
	ld.global.f32 	%f27, [%rd44+-24];
	sub.f32 	%f28, %f26, %f27;
	fma.rn.f32 	%f29, %f28, %f28, %f25;
	ld.global.f32 	%f30, [%rd45+-20];
	ld.global.f32 	%f31, [%rd44+-20];
	sub.f32 	%f32, %f30, %f31;
	fma.rn.f32 	%f33, %f32, %f32, %f29;
	ld.global.f32 	%f34, [%rd45+-16];
	ld.global.f32 	%f35, [%rd44+-16];
	sub.f32 	%f36, %f34, %f35;
	fma.rn.f32 	%f37, %f36, %f36, %f33;
	ld.global.f32 	%f38, [%rd45+-12];
	ld.global.f32 	%f39, [%rd44+-12];
	sub.f32 	%f40, %f38, %f39;
	fma.rn.f32 	%f41, %f40, %f40, %f37;
	ld.global.f32 	%f42, [%rd45+-8];
	ld.global.f32 	%f43, [%rd44+-8];
	sub.f32 	%f44, %f42, %f43;
	fma.rn.f32 	%f45, %f44, %f44, %f41;
	ld.global.f32 	%f46, [%rd45+-4];
	ld.global.f32 	%f47, [%rd44+-4];
	sub.f32 	%f48, %f46, %f47;
	fma.rn.f32 	%f49, %f48, %f48, %f45;
	ld.global.f32 	%f50, [%rd45];
	ld.global.f32 	%f51, [%rd44];
	sub.f32 	%f52, %f50, %f51;
	fma.rn.f32 	%f53, %f52, %f52, %f49;
	ld.global.f32 	%f54, [%rd45+4];
	ld.global.f32 	%f55, [%rd44+4];
	sub.f32 	%f56, %f54, %f55;
	fma.rn.f32 	%f57, %f56, %f56, %f53;
	ld.global.f32 	%f58, [%rd45+8];
	ld.global.f32 	%f59, [%rd44+8];
	sub.f32 	%f60, %f58, %f59;
	fma.rn.f32 	%f61, %f60, %f60, %f57;
	ld.global.f32 	%f62, [%rd45+12];
	ld.global.f32 	%f63, [%rd44+12];
	sub.f32 	%f64, %f62, %f63;
	fma.rn.f32 	%f65, %f64, %f64, %f61;
	ld.global.f32 	%f66, [%rd45+16];
	ld.global.f32 	%f67, [%rd44+16];
	sub.f32 	%f68, %f66, %f67;
	fma.rn.f32 	%f69, %f68, %f68, %f65;
	ld.global.f32 	%f70, [%rd45+20];
	ld.global.f32 	%f71, [%rd44+20];
	sub.f32 	%f72, %f70, %f71;
	fma.rn.f32 	%f73, %f72, %f72, %f69;
	ld.global.f32 	%f74, [%rd45+24];
	ld.global.f32 	%f75, [%rd44+24];
	sub.f32 	%f76, %f74, %f75;
	fma.rn.f32 	%f77, %f76, %f76, %f73;
	ld.global.f32 	%f78, [%rd45+28];
	ld.global.f32 	%f79, [%rd44+28];
	sub.f32 	%f80, %f78, %f79;
	fma.rn.f32 	%f140, %f80, %f80, %f77;
	add.s32 	%r25, %r25, 16;
	add.s64 	%rd45, %rd45, 64;
	add.s64 	%rd44, %rd44, 64;
	setp.ne.s32 	%p4, %r25, 0;
	@%p4 bra 	$L__BB1_4;
$L__BB1_5:
	setp.eq.s32 	%p5, %r2, 0;
	@%p5 bra 	$L__BB1_14;
	and.b32  	%r8, %r17, 7;
	setp.lt.u32 	%p6, %r2, 8;
	@%p6 bra 	$L__BB1_8;
	cvt.u64.u32 	%rd25, %r27;
	mul.wide.u32 	%rd26, %r27, 4;
	add.s64 	%rd27, %rd2, %rd26;
	ld.global.f32 	%f82, [%rd27];
	add.s64 	%rd28, %rd25, %rd3;
	shl.b64 	%rd29, %rd28, 2;
	add.s64 	%rd30, %rd1, %rd29;
	ld.global.f32 	%f83, [%rd30];
	sub.f32 	%f84, %f82, %f83;
	fma.rn.f32 	%f85, %f84, %f84, %f140;
	ld.global.f32 	%f86, [%rd27+4];
	ld.global.f32 	%f87, [%rd30+4];
	sub.f32 	%f88, %f86, %f87;
	fma.rn.f32 	%f89, %f88, %f88, %f85;
	ld.global.f32 	%f90, [%rd27+8];
	ld.global.f32 	%f91, [%rd30+8];
	sub.f32 	%f92, %f90, %f91;
	fma.rn.f32 	%f93, %f92, %f92, %f89;
	ld.global.f32 	%f94, [%rd27+12];
	ld.global.f32 	%f95, [%rd30+12];
	sub.f32 	%f96, %f94, %f95;
	fma.rn.f32 	%f97, %f96, %f96, %f93;
	ld.global.f32 	%f98, [%rd27+16];
	ld.global.f32 	%f99, [%rd30+16];
	sub.f32 	%f100, %f98, %f99;
	fma.rn.f32 	%f101, %f100, %f100, %f97;
	ld.global.f32 	%f102, [%rd27+20];
	ld.global.f32 	%f103, [%rd30+20];
	sub.f32 	%f104, %f102, %f103;
	fma.rn.f32 	%f105, %f104, %f104, %f101;
	ld.global.f32 	%f106, [%rd27+24];
	ld.global.f32 	%f107, [%rd30+24];
	sub.f32 	%f108, %f106, %f107;
	fma.rn.f32 	%f109, %f108, %f108, %f105;
	ld.global.f32 	%f110, [%rd27+28];
	ld.global.f32 	%f111, [%rd30+28];
	sub.f32 	%f112, %f110, %f111;
	fma.rn.f32 	%f140, %f112, %f112, %f109;
	add.s32 	%r27, %r27, 8;
$L__BB1_8:
	setp.eq.s32 	%p7, %r8, 0;
	@%p7 bra 	$L__BB1_14;
	and.b32  	%r11, %r17, 3;
	setp.lt.u32 	%p8, %r8, 4;
	@%p8 bra 	$L__BB1_11;
	cvt.u64.u32 	%rd31, %r27;
	mul.wide.u32 	%rd32, %r27, 4;
	add.s64 	%rd33, %rd2, %rd32;
	ld.global.f32 	%f114, [%rd33];
	add.s64 	%rd34, %rd31, %rd3;
	shl.b64 	%rd35, %rd34, 2;
	add.s64 	%rd36, %rd1, %rd35;
	ld.global.f32 	%f115, [%rd36];
	sub.f32 	%f116, %f114, %f115;
	fma.rn.f32 	%f117, %f116, %f116, %f140;
	ld.global.f32 	%f118, [%rd33+4];
	ld.global.f32 	%f119, [%rd36+4];
	sub.f32 	%f120, %f118, %f119;
	fma.rn.f32 	%f121, %f120, %f120, %f117;
	ld.global.f32 	%f122, [%rd33+8];
	ld.global.f32 	%f123, [%rd36+8];
	sub.f32 	%f124, %f122, %f123;
	fma.rn.f32 	%f125, %f124, %f124, %f121;
	ld.global.f32 	%f126, [%rd33+12];
	ld.global.f32 	%f127, [%rd36+12];
	sub.f32 	%f128, %f126, %f127;
	fma.rn.f32 	%f140, %f128, %f128, %f125;
	add.s32 	%r27, %r27, 4;
$L__BB1_11:
	setp.eq.s32 	%p9, %r11, 0;
	@%p9 bra 	$L__BB1_14;
	cvt.u64.u32 	%rd37, %r27;
	add.s64 	%rd38, %rd3, %rd37;
	shl.b64 	%rd39, %rd38, 2;
	add.s64 	%rd47, %rd1, %rd39;
	mul.wide.u32 	%rd40, %r27, 4;
	add.s64 	%rd46, %rd2, %rd40;
	neg.s32 	%r29, %r11;
$L__BB1_13:
	.pragma "nounroll";
	ld.global.f32 	%f129, [%rd46];
	ld.global.f32 	%f130, [%rd47];
	sub.f32 	%f131, %f129, %f130;
	fma.rn.f32 	%f140, %f131, %f131, %f140;
	add.s64 	%rd47, %rd47, 4;
	add.s64 	%rd46, %rd46, 4;
	add.s32 	%r29, %r29, 1;
	setp.ne.s32 	%p10, %r29, 0;
	@%p10 bra 	$L__BB1_13;
$L__BB1_14:
	cvta.to.global.u64 	%rd41, %rd16;
	add.s64 	%rd43, %rd41, %rd21;
	st.global.f32 	[%rd43], %f140;
$L__BB1_15:
	ret;

}
	// .globl	_ZN9parlayANN31computeEuclideanDistancesKernelIdEEvPKT_S3_PfPKiii
.visible .entry _ZN9parlayANN31computeEuclideanDistancesKernelIdEEvPKT_S3_PfPKiii(
	.param .u64 .ptr .align 1 _ZN9parlayANN31computeEuclideanDistancesKernelIdEEvPKT_S3_PfPKiii_param_0,
	.param .u64 .ptr .align 1 _ZN9parlayANN31computeEuclideanDistancesKernelIdEEvPKT_S3_PfPKiii_param_1,
	.param .u64 .ptr .align 1 _ZN9parlayANN31computeEuclideanDistancesKernelIdEEvPKT_S3_PfPKiii_param_2,
	.param .u64 .ptr .align 1 _ZN9parlayANN31computeEuclideanDistancesKernelIdEEvPKT_S3_PfPKiii_param_3,
	.param .u32 _ZN9parlayANN31computeEuclideanDistancesKernelIdEEvPKT_S3_PfPKiii_param_4,
	.param .u32 _ZN9parlayANN31computeEuclideanDistancesKernelIdEEvPKT_S3_PfPKiii_param_5
)
{
	.reg .pred 	%p<11>;
	.reg .b32 	%r<26>;
	.reg .b32 	%f<83>;
	.reg .b64 	%rd<42>;
	.reg .b64 	%fd<31>;

	ld.param.u64 	%rd12, [_ZN9parlayANN31computeEuclideanDistancesKernelIdEEvPKT_S3_PfPKiii_param_0];
	ld.param.u64 	%rd13, [_ZN9parlayANN31computeEuclideanDistancesKernelIdEEvPKT_S3_PfPKiii_param_1];
	ld.param.u64 	%rd10, [_ZN9parlayANN31computeEuclideanDistancesKernelIdEEvPKT_S3_PfPKiii_param_2];
	ld.param.u64 	%rd11, [_ZN9parlayANN31computeEuclideanDistancesKernelIdEEvPKT_S3_PfPKiii_param_3];
	ld.param.u32 	%r14, [_ZN9parlayANN31computeEuclideanDistancesKernelIdEEvPKT_S3_PfPKiii_param_4];
	ld.param.u32 	%r13, [_ZN9parlayANN31computeEuclideanDistancesKernelIdEEvPKT_S3_PfPKiii_param_5];
	cvta.to.global.u64 	%rd1, %rd13;
	cvta.to.global.u64 	%rd2, %rd12;
	mov.u32 	%r15, %ctaid.x;
	mov.u32 	%r16, %ntid.x;
	mov.u32 	%r17, %tid.x;
	mad.lo.s32 	%r1, %r15, %r16, %r17;
	setp.ge.s32 	%p1, %r1, %r14;
	@%p1 bra 	$L__BB2_14;
	cvta.to.global.u64 	%rd14, %rd11;
	mul.wide.s32 	%rd15, %r1, 4;
	add.s64 	%rd16, %rd14, %rd15;
	ld.global.u32 	%r18, [%rd16];
	mul.lo.s32 	%r19, %r18, %r13;
	cvt.s64.s32 	%rd3, %r19;
	setp.lt.s32 	%p2, %r13, 1;
	mov.f32 	%f82, 0f00000000;
	@%p2 bra 	$L__BB2_13;
	and.b32  	%r2, %r13, 7;
	setp.lt.u32 	%p3, %r13, 8;
	mov.f32 	%f82, 0f00000000;
	mov.b32 	%r24, 0;
	@%p3 bra 	$L__BB2_5;
	and.b32  	%r24, %r13, 2147483640;
	neg.s32 	%r22, %r24;
	add.s64 	%rd41, %rd2, 32;
	shl.b64 	%rd17, %rd3, 3;
	add.s64 	%rd18, %rd17, %rd1;
	add.s64 	%rd40, %rd18, 32;
	mov.f32 	%f82, 0f00000000;
$L__BB2_4:
	.pragma "nounroll";
	ld.global.f64 	%fd1, [%rd41+-32];
	cvt.rn.f32.f64 	%f17, %fd1;
	ld.global.f64 	%fd2, [%rd40+-32];
	cvt.rn.f32.f64 	%f18, %fd2;
	sub.f32 	%f19, %f17, %f18;
	fma.rn.f32 	%f20, %f19, %f19, %f82;
	ld.global.f64 	%fd3, [%rd41+-24];
	cvt.rn.f32.f64 	%f21, %fd3;
	ld.global.f64 	%fd4, [%rd40+-24];
	cvt.rn.f32.f64 	%f22, %fd4;
	sub.f32 	%f23, %f21, %f22;
	fma.rn.f32 	%f24, %f23, %f23, %f20;
	ld.global.f64 	%fd5, [%rd41+-16];
	cvt.rn.f32.f64 	%f25, %fd5;
	ld.global.f64 	%fd6, [%rd40+-16];
	cvt.rn.f32.f64 	%f26, %fd6;
	sub.f32 	%f27, %f25, %f26;
	fma.rn.f32 	%f28, %f27, %f27, %f24;
	ld.global.f64 	%fd7, [%rd41+-8];
	cvt.rn.f32.f64 	%f29, %fd7;
	ld.global.f64 	%fd8, [%rd40+-8];
	cvt.rn.f32.f64 	%f30, %fd8;
	sub.f32 	%f31, %f29, %f30;
	fma.rn.f32 	%f32, %f31, %f31, %f28;
	ld.global.f64 	%fd9, [%rd41];
	cvt.rn.f32.f64 	%f33, %fd9;
	ld.global.f64 	%fd10, [%rd40];
	cvt.rn.f32.f64 	%f34, %fd10;
	sub.f32 	%f35, %f33, %f34;
	fma.rn.f32 	%f36, %f35, %f35, %f32;
	ld.global.f64 	%fd11, [%rd41+8];
	cvt.rn.f32.f64 	%f37, %fd11;
	ld.global.f64 	%fd12, [%rd40+8];
	cvt.rn.f32.f64 	%f38, %fd12;
	sub.f32 	%f39, %f37, %f38;
	fma.rn.f32 	%f40, %f39, %f39, %f36;
	ld.global.f64 	%fd13, [%rd41+16];
	cvt.rn.f32.f64 	%f41, %fd13;
	ld.global.f64 	%fd14, [%rd40+16];
	cvt.rn.f32.f64 	%f42, %fd14;
	sub.f32 	%f43, %f41, %f42;
	fma.rn.f32 	%f44, %f43, %f43, %f40;
	ld.global.f64 	%fd15, [%rd41+24];
	cvt.rn.f32.f64 	%f45, %fd15;
	ld.global.f64 	%fd16, [%rd40+24];
	cvt.rn.f32.f64 	%f46, %fd16;
	sub.f32 	%f47, %f45, %f46;
	fma.rn.f32 	%f82, %f47, %f47, %f44;
	add.s32 	%r22, %r22, 8;
	add.s64 	%rd41, %rd41, 64;
	add.s64 	%rd40, %rd40, 64;
	setp.ne.s32 	%p4, %r22, 0;
	@%p4 bra 	$L__BB2_4;
$L__BB2_5:
	setp.eq.s32 	%p5, %r2, 0;
	@%p5 bra 	$L__BB2_13;
	and.b32  	%r8, %r13, 3;
	setp.lt.u32 	%p6, %r2, 4;
	@%p6 bra 	$L__BB2_8;
	cvt.u64.u32 	%rd19, %r24;
	mul.wide.u32 	%rd20, %r24, 8;
	add.s64 	%rd21, %rd2, %rd20;
	ld.global.f64 	%fd17, [%rd21];
	cvt.rn.f32.f64 	%f49, %fd17;
	add.s64 	%rd22, %rd19, %rd3;
	shl.b64 	%rd23, %rd22, 3;
	add.s64 	%rd24, %rd1, %rd23;
	ld.global.f64 	%fd18, [%rd24];
	cvt.rn.f32.f64 	%f50, %fd18;
	sub.f32 	%f51, %f49, %f50;
	fma.rn.f32 	%f52, %f51, %f51, %f82;
	ld.global.f64 	%fd19, [%rd21+8];
	cvt.rn.f32.f64 	%f53, %fd19;
	ld.global.f64 	%fd20, [%rd24+8];
	cvt.rn.f32.f64 	%f54, %fd20;
	sub.f32 	%f55, %f53, %f54;
	fma.rn.f32 	%f56, %f55, %f55, %f52;
	ld.global.f64 	%fd21, [%rd21+16];
	cvt.rn.f32.f64 	%f57, %fd21;
	ld.global.f64 	%fd22, [%rd24+16];
	cvt.rn.f32.f64 	%f58, %fd22;
	sub.f32 	%f59, %f57, %f58;
	fma.rn.f32 	%f60, %f59, %f59, %f56;
	ld.global.f64 	%fd23, [%rd21+24];
	cvt.rn.f32.f64 	%f61, %fd23;
	ld.global.f64 	%fd24, [%rd24+24];
	cvt.rn.f32.f64 	%f62, %fd24;
	sub.f32 	%f63, %f61, %f62;
	fma.rn.f32 	%f82, %f63, %f63, %f60;
	add.s32 	%r24, %r24, 4;
$L__BB2_8:
	setp.eq.s32 	%p7, %r8, 0;
	@%p7 bra 	$L__BB2_13;
	setp.eq.s32 	%p8, %r8, 1;
	@%p8 bra 	$L__BB2_11;
	cvt.u64.u32 	%rd25, %r24;
	mul.wide.u32 	%rd26, %r24, 8;
	add.s64 	%rd27, %rd2, %rd26;
	ld.global.f64 	%fd25, [%rd27];
	cvt.rn.f32.f64 	%f65, %fd25;
	add.s64 	%rd28, %rd25, %rd3;
	shl.b64 	%rd29, %rd28, 3;
	add.s64 	%rd30, %rd1, %rd29;
	ld.global.f64 	%fd26, [%rd30];
	cvt.rn.f32.f64 	%f66, %fd26;
	sub.f32 	%f67, %f65, %f66;
	fma.rn.f32 	%f68, %f67, %f67, %f82;
	ld.global.f64 	%fd27, [%rd27+8];
	cvt.rn.f32.f64 	%f69, %fd27;
	ld.global.f64 	%fd28, [%rd30+8];
	cvt.rn.f32.f64 	%f70, %fd28;
	sub.f32 	%f71, %f69, %f70;
	fma.rn.f32 	%f82, %f71, %f71, %f68;
	add.s32 	%r24, %r24, 2;
$L__BB2_11:
	and.b32  	%r21, %r13, 1;
	setp.eq.b32 	%p9, %r21, 1;
	not.pred 	%p10, %p9;
	@%p10 bra 	$L__BB2_13;
	cvt.u64.u32 	%rd31, %r24;
	mul.wide.u32 	%rd32, %r24, 8;
	add.s64 	%rd33, %rd2, %rd32;
	ld.global.f64 	%fd29, [%rd33];
	cvt.rn.f32.f64 	%f72, %fd29;
	add.s64 	%rd34, %rd31, %rd3;
	shl.b64 	%rd35, %rd34, 3;
	add.s64 	%rd36, %rd1, %rd35;
	ld.global.f64 	%fd30, [%rd36];
	cvt.rn.f32.f64 	%f73, %fd30;
	sub.f32 	%f74, %f72, %f73;
	fma.rn.f32 	%f82, %f74, %f74, %f82;
$L__BB2_13:
	cvta.to.global.u64 	%rd37, %rd10;
	add.s64 	%rd39, %rd37, %rd15;
	st.global.f32 	[%rd39], %f82;
$L__BB2_14:
	ret;

}
	// .globl	_ZN9parlayANN31computeEuclideanDistancesKernelIhEEvPKT_S3_PfPKiii
.visible .entry _ZN9parlayANN31computeEuclideanDistancesKernelIhEEvPKT_S3_PfPKiii(
	.param .u64 .ptr .align 1 _ZN9parlayANN31computeEuclideanDistancesKernelIhEEvPKT_S3_PfPKiii_param_0,
	.param .u64 .ptr .align 1 _ZN9parlayANN31computeEuclideanDistancesKernelIhEEvPKT_S3_PfPKiii_param_1,
	.param .u64 .ptr .align 1 _ZN9parlayANN31computeEuclideanDistancesKernelIhEEvPKT_S3_PfPKiii_param_2,
	.param .u64 .ptr .align 1 _ZN9parlayANN31computeEuclideanDistancesKernelIhEEvPKT_S3_PfPKiii_param_3,
	.param .u32 _ZN9parlayANN31computeEuclideanDistancesKernelIhEEvPKT_S3_PfPKiii_param_4,
	.param .u32 _ZN9parlayANN31computeEuclideanDistancesKernelIhEEvPKT_S3_PfPKiii_param_5
)
{
	.reg .pred 	%p<11>;
	.reg .b16 	%rs<31>;
	.reg .b32 	%r<26>;
	.reg .b32 	%f<83>;
	.reg .b64 	%rd<35>;

	ld.param.u64 	%rd12, [_ZN9parlayANN31computeEuclideanDistancesKernelIhEEvPKT_S3_PfPKiii_param_0];
	ld.param.u64 	%rd13, [_ZN9parlayANN31computeEuclideanDistancesKernelIhEEvPKT_S3_PfPKiii_param_1];
	ld.param.u64 	%rd10, [_ZN9parlayANN31computeEuclideanDistancesKernelIhEEvPKT_S3_PfPKiii_param_2];
	ld.param.u64 	%rd11, [_ZN9parlayANN31computeEuclideanDistancesKernelIhEEvPKT_S3_PfPKiii_param_3];
	ld.param.u32 	%r14, [_ZN9parlayANN31computeEuclideanDistancesKernelIhEEvPKT_S3_PfPKiii_param_4];
	ld.param.u32 	%r13, [_ZN9parlayANN31computeEuclideanDistancesKernelIhEEvPKT_S3_PfPKiii_param_5];
	cvta.to.global.u64 	%rd1, %rd13;
	cvta.to.global.u64 	%rd2, %rd12;
	mov.u32 	%r15, %ctaid.x;
	mov.u32 	%r16, %ntid.x;
	mov.u32 	%r17, %tid.x;
	mad.lo.s32 	%r1, %r15, %r16, %r17;
	setp.ge.s32 	%p1, %r1, %r14;
	@%p1 bra 	$L__BB3_14;
	cvta.to.global.u64 	%rd14, %rd11;
	mul.wide.s32 	%rd15, %r1, 4;
	add.s64 	%rd16, %rd14, %rd15;
	ld.global.u32 	%r18, [%rd16];
	mul.lo.s32 	%r19, %r18, %r13;
	cvt.s64.s32 	%rd3, %r19;
	setp.lt.s32 	%p2, %r13, 1;
	mov.f32 	%f82, 0f00000000;
	@%p2 bra 	$L__BB3_13;
	and.b32  	%r2, %r13, 7;
	setp.lt.u32 	%p3, %r13, 8;
	mov.f32 	%f82, 0f00000000;
	mov.b32 	%r24, 0;
	@%p3 bra 	$L__BB3_5;
	and.b32  	%r24, %r13, 2147483640;
	neg.s32 	%r22, %r24;
	add.s64 	%rd34, %rd2, 3;
	add.s64 	%rd17, %rd3, %rd1;
	add.s64 	%rd33, %rd17, 3;
	mov.f32 	%f82, 0f00000000;
$L__BB3_4:
	.pragma "nounroll";
	ld.global.u8 	%rs1, [%rd34+-3];
	cvt.rn.f32.u16 	%f17, %rs1;
	ld.global.u8 	%rs2, [%rd33+-3];
	cvt.rn.f32.u16 	%f18, %rs2;
	sub.f32 	%f19, %f17, %f18;
	fma.rn.f32 	%f20, %f19, %f19, %f82;
	ld.global.u8 	%rs3, [%rd34+-2];
	cvt.rn.f32.u16 	%f21, %rs3;
	ld.global.u8 	%rs4, [%rd33+-2];
	cvt.rn.f32.u16 	%f22, %rs4;
	sub.f32 	%f23, %f21, %f22;
	fma.rn.f32 	%f24, %f23, %f23, %f20;
	ld.global.u8 	%rs5, [%rd34+-1];
	cvt.rn.f32.u16 	%f25, %rs5;
	ld.global.u8 	%rs6, [%rd33+-1];
	cvt.rn.f32.u16 	%f26, %rs6;
	sub.f32 	%f27, %f25, %f26;
	fma.rn.f32 	%f28, %f27, %f27, %f24;
	ld.global.u8 	%rs7, [%rd34];
	cvt.rn.f32.u16 	%f29, %rs7;
	ld.global.u8 	%rs8, [%rd33];
	cvt.rn.f32.u16 	%f30, %rs8;
	sub.f32 	%f31, %f29, %f30;
	fma.rn.f32 	%f32, %f31, %f31, %f28;
	ld.global.u8 	%rs9, [%rd34+1];
	cvt.rn.f32.u16 	%f33, %rs9;
	ld.global.u8 	%rs10, [%rd33+1];
	cvt.rn.f32.u16 	%f34, %rs10;
	sub.f32 	%f35, %f33, %f34;
	fma.rn.f32 	%f36, %f35, %f35, %f32;
	ld.global.u8 	%rs11, [%rd34+2];
	cvt.rn.f32.u16 	%f37, %rs11;
	ld.global.u8 	%rs12, [%rd33+2];
	cvt.rn.f32.u16 	%f38, %rs12;
	sub.f32 	%f39, %f37, %f38;
	fma.rn.f32 	%f40, %f39, %f39, %f36;
	ld.global.u8 	%rs13, [%rd34+3];
	cvt.rn.f32.u16 	%f41, %rs13;
	ld.global.u8 	%rs14, [%rd33+3];
	cvt.rn.f32.u16 	%f42, %rs14;
	sub.f32 	%f43, %f41, %f42;
	fma.rn.f32 	%f44, %f43, %f43, %f40;
	ld.global.u8 	%rs15, [%rd34+4];
	cvt.rn.f32.u16 	%f45, %rs15;
	ld.global.u8 	%rs16, [%rd33+4];
	cvt.rn.f32.u16 	%f46, %rs16;
	sub.f32 	%f47, %f45, %f46;
	fma.rn.f32 	%f82, %f47, %f47, %f44;
	add.s32 	%r22, %r22, 8;
	add.s64 	%rd34, %rd34, 8;
	add.s64 	%rd33, %rd33, 8;
	setp.ne.s32 	%p4, %r22, 0;
	@%p4 bra 	$L__BB3_4;
$L__BB3_5:
	setp.eq.s32 	%p5, %r2, 0;
	@%p5 bra 	$L__BB3_13;
	and.b32  	%r8, %r13, 3;
	setp.lt.u32 	%p6, %r2, 4;
	@%p6 bra 	$L__BB3_8;
	cvt.u64.u32 	%rd18, %r24;
	add.s64 	%rd19, %rd2, %rd18;
	ld.global.u8 	%rs17, [%rd19];
	cvt.rn.f32.u16 	%f49, %rs17;
	add.s64 	%rd20, %rd18, %rd3;
	add.s64 	%rd21, %rd1, %rd20;
	ld.global.u8 	%rs18, [%rd21];
	cvt.rn.f32.u16 	%f50, %rs18;
	sub.f32 	%f51, %f49, %f50;
	fma.rn.f32 	%f52, %f51, %f51, %f82;
	ld.global.u8 	%rs19, [%rd19+1];
	cvt.rn.f32.u16 	%f53, %rs19;
	ld.global.u8 	%rs20, [%rd21+1];
	cvt.rn.f32.u16 	%f54, %rs20;
	sub.f32 	%f55, %f53, %f54;
	fma.rn.f32 	%f56, %f55, %f55, %f52;
	ld.global.u8 	%rs21, [%rd19+2];
	cvt.rn.f32.u16 	%f57, %rs21;
	ld.global.u8 	%rs22, [%rd21+2];
	cvt.rn.f32.u16 	%f58, %rs22;
	sub.f32 	%f59, %f57, %f58;
	fma.rn.f32 	%f60, %f59, %f59, %f56;
	ld.global.u8 	%rs23, [%rd19+3];
	cvt.rn.f32.u16 	%f61, %rs23;
	ld.global.u8 	%rs24, [%rd21+3];
	cvt.rn.f32.u16 	%f62, %rs24;
	sub.f32 	%f63, %f61, %f62;
	fma.rn.f32 	%f82, %f63, %f63, %f60;
	add.s32 	%r24, %r24, 4;
$L__BB3_8:
	setp.eq.s32 	%p7, %r8, 0;
	@%p7 bra 	$L__BB3_13;
	setp.eq.s32 	%p8, %r8, 1;
	@%p8 bra 	$L__BB3_11;
	cvt.u64.u32 	%rd22, %r24;
	add.s64 	%rd23, %rd2, %rd22;
	ld.global.u8 	%rs25, [%rd23];
	cvt.rn.f32.u16 	%f65, %rs25;
	add.s64 	%rd24, %rd22, %rd3;
	add.s64 	%rd25, %rd1, %rd24;
	ld.global.u8 	%rs26, [%rd25];
	cvt.rn.f32.u16 	%f66, %rs26;
	sub.f32 	%f67, %f65, %f66;
	fma.rn.f32 	%f68, %f67, %f67, %f82;
	ld.global.u8 	%rs27, [%rd23+1];
	cvt.rn.f32.u16 	%f69, %rs27;
	ld.global.u8 	%rs28, [%rd25+1];
	cvt.rn.f32.u16 	%f70, %rs28;
	sub.f32 	%f71, %f69, %f70;
	fma.rn.f32 	%f82, %f71, %f71, %f68;
	add.s32 	%r24, %r24, 2;
$L__BB3_11:
	and.b32  	%r21, %r13, 1;
	setp.eq.b32 	%p9, %r21, 1;
	not.pred 	%p10, %p9;
	@%p10 bra 	$L__BB3_13;
	cvt.u64.u32 	%rd26, %r24;
	add.s64 	%rd27, %rd2, %rd26;
	ld.global.u8 	%rs29, [%rd27];
	cvt.rn.f32.u16 	%f72, %rs29;
	add.s64 	%rd28, %rd26, %rd3;
	add.s64 	%rd29, %rd1, %rd28;
	ld.global.u8 	%rs30, [%rd29];
	cvt.rn.f32.u16 	%f73, %rs30;
	sub.f32 	%f74, %f72, %f73;
	fma.rn.f32 	%f82, %f74, %f74, %f82;
$L__BB3_13:
	cvta.to.global.u64 	%rd30, %rd10;
	add.s64 	%rd32, %rd30, %rd15;
	st.global.f32 	[%rd32], %f82;
$L__BB3_14:
	ret;

}
	// .globl	_ZN9parlayANN31computeEuclideanDistancesKernelIaEEvPKT_S3_PfPKiii
.visible .entry _ZN9parlayANN31computeEuclideanDistancesKernelIaEEvPKT_S3_PfPKiii(
	.param .u64 .ptr .align 1 _ZN9parlayANN31computeEuclideanDistancesKernelIaEEvPKT_S3_PfPKiii_param_0,
	.param .u64 .ptr .align 1 _ZN9parlayANN31computeEuclideanDistancesKernelIaEEvPKT_S3_PfPKiii_param_1,
	.param .u64 .ptr .align 1 _ZN9parlayANN31computeEuclideanDistancesKernelIaEEvPKT_S3_PfPKiii_param_2,
	.param .u64 .ptr .align 1 _ZN9parlayANN31computeEuclideanDistancesKernelIaEEvPKT_S3_PfPKiii_param_3,
	.param .u32 _ZN9parlayANN31computeEuclideanDistancesKernelIaEEvPKT_S3_PfPKiii_param_4,
	.param .u32 _ZN9parlayANN31computeEuclideanDistancesKernelIaEEvPKT_S3_PfPKiii_param_5
)
{
	.reg .pred 	%p<11>;
	.reg .b16 	%rs<31>;
	.reg .b32 	%r<26>;
	.reg .b32 	%f<83>;
	.reg .b64 	%rd<35>;

	ld.param.u64 	%rd12, [_ZN9parlayANN31computeEuclideanDistancesKernelIaEEvPKT_S3_PfPKiii_param_0];
	ld.param.u64 	%rd13, [_ZN9parlayANN31computeEuclideanDistancesKernelIaEEvPKT_S3_PfPKiii_param_1];
	ld.param.u64 	%rd10, [_ZN9parlayANN31computeEuclideanDistancesKernelIaEEvPKT_S3_PfPKiii_param_2];
	ld.param.u64 	%rd11, [_ZN9parlayANN31computeEuclideanDistancesKernelIaEEvPKT_S3_PfPKiii_param_3];
	ld.param.u32 	%r14, [_ZN9parlayANN31computeEuclideanDistancesKernelIaEEvPKT_S3_PfPKiii_param_4];
	ld.param.u32 	%r13, [_ZN9parlayANN31computeEuclideanDistancesKernelIaEEvPKT_S3_PfPKiii_param_5];
	cvta.to.global.u64 	%rd1, %rd13;
	cvta.to.global.u64 	%rd2, %rd12;
	mov.u32 	%r15, %ctaid.x;
	mov.u32 	%r16, %ntid.x;
	mov.u32 	%r17, %tid.x;
	mad.lo.s32 	%r1, %r15, %r16, %r17;
	setp.ge.s32 	%p1, %r1, %r14;
	@%p1 bra 	$L__BB4_14;
	cvta.to.global.u64 	%rd14, %rd11;
	mul.wide.s32 	%rd15, %r1, 4;
	add.s64 	%rd16, %rd14, %rd15;
	ld.global.u32 	%r18, [%rd16];
	mul.lo.s32 	%r19, %r18, %r13;
	cvt.s64.s32 	%rd3, %r19;
	setp.lt.s32 	%p2, %r13, 1;
	mov.f32 	%f82, 0f00000000;
	@%p2 bra 	$L__BB4_13;
	and.b32  	%r2, %r13, 7;
	setp.lt.u32 	%p3, %r13, 8;
	mov.f32 	%f82, 0f00000000;
	mov.b32 	%r24, 0;
	@%p3 bra 	$L__BB4_5;
	and.b32  	%r24, %r13, 2147483640;
	neg.s32 	%r22, %r24;
	add.s64 	%rd34, %rd2, 3;
	add.s64 	%rd17, %rd3, %rd1;
	add.s64 	%rd33, %rd17, 3;
	mov.f32 	%f82, 0f00000000;
$L__BB4_4:
	.pragma "nounroll";
	ld.global.s8 	%rs1, [%rd34+-3];
	cvt.rn.f32.s16 	%f17, %rs1;
	ld.global.s8 	%rs2, [%rd33+-3];
	cvt.rn.f32.s16 	%f18, %rs2;
	sub.f32 	%f19, %f17, %f18;
	fma.rn.f32 	%f20, %f19, %f19, %f82;
	ld.global.s8 	%rs3, [%rd34+-2];
	cvt.rn.f32.s16 	%f21, %rs3;
	ld.global.s8 	%rs4, [%rd33+-2];
	cvt.rn.f32.s16 	%f22, %rs4;
	sub.f32 	%f23, %f21, %f22;
	fma.rn.f32 	%f24, %f23, %f23, %f20;
	ld.global.s8 	%rs5, [%rd34+-1];
	cvt.rn.f32.s16 	%f25, %rs5;
	ld.global.s8 	%rs6, [%rd33+-1];
	cvt.rn.f32.s16 	%f26, %rs6;
	sub.f32 	%f27, %f25, %f26;
	fma.rn.f32 	%f28, %f27, %f27, %f24;
	ld.global.s8 	%rs7, [%rd34];
	cvt.rn.f32.s16 	%f29, %rs7;
	ld.global.s8 	%rs8, [%rd33];
	cvt.rn.f32.s16 	%f30, %rs8;
	sub.f32 	%f31, %f29, %f30;
	fma.rn.f32 	%f32, %f31, %f31, %f28;
	ld.global.s8 	%rs9, [%rd34+1];
	cvt.rn.f32.s16 	%f33, %rs9;
	ld.global.s8 	%rs10, [%rd33+1];
	cvt.rn.f32.s16 	%f34, %rs10;
	sub.f32 	%f35, %f33, %f34;
	fma.rn.f32 	%f36, %f35, %f35, %f32;
	ld.global.s8 	%rs11, [%rd34+2];
	cvt.rn.f32.s16 	%f37, %rs11;
	ld.global.s8 	%rs12, [%rd33+2];
	cvt.rn.f32.s16 	%f38, %rs12;
	sub.f32 	%f39, %f37, %f38;
	fma.rn.f32 	%f40, %f39, %f39, %f36;
	ld.global.s8 	%rs13, [%rd34+3];
	cvt.rn.f32.s16 	%f41, %rs13;
	ld.global.s8 	%rs14, [%rd33+3];
	cvt.rn.f32.s16 	%f42, %rs14;
	sub.f32 	%f43, %f41, %f42;
	fma.rn.f32 	%f44, %f43, %f43, %f40;
	ld.global.s8 	%rs15, [%rd34+4];
	cvt.rn.f32.s16 	%f45, %rs15;
	ld.global.s8 	%rs16, [%rd33+4];
	cvt.rn.f32.s16 	%f46, %rs16;
	sub.f32 	%f47, %f45, %f46;
	fma.rn.f32 	%f82, %f47, %f47, %f44;
	add.s32 	%r22, %r22, 8;
	add.s64 	%rd34, %rd34, 8;
	add.s64 	%rd33, %rd33, 8;
	setp.ne.s32 	%p4, %r22, 0;
	@%p4 bra 	$L__BB4_4;
$L__BB4_5:
	setp.eq.s32 	%p5, %r2, 0;
	@%p5 bra 	$L__BB4_13;
	and.b32  	%r8, %r13, 3;
	setp.lt.u32 	%p6, %r2, 4;
	@%p6 bra 	$L__BB4_8;
	cvt.u64.u32 	%rd18, %r24;
	add.s64 	%rd19, %rd2, %rd18;
	ld.global.s8 	%rs17, [%rd19];
	cvt.rn.f32.s16 	%f49, %rs17;
	add.s64 	%rd20, %rd18, %rd3;
	add.s64 	%rd21, %rd1, %rd20;
	ld.global.s8 	%rs18, [%rd21];
	cvt.rn.f32.s16 	%f50, %rs18;
	sub.f32 	%f51, %f49, %f50;
	fma.rn.f32 	%f52, %f51, %f51, %f82;
	ld.global.s8 	%rs19, [%rd19+1];
	cvt.rn.f32.s16 	%f53, %rs19;
	ld.global.s8 	%rs20, [%rd21+1];
	cvt.rn.f32.s16 	%f54, %rs20;
	sub.f32 	%f55, %f53, %f54;
	fma.rn.f32 	%f56, %f55, %f55, %f52;
	ld.global.s8 	%rs21, [%rd19+2];
	cvt.rn.f32.s16 	%f57, %rs21;
	ld.global.s8 	%rs22, [%rd21+2];
	cvt.rn.f32.s16 	%f58, %rs22;
	sub.f32 	%f59, %f57, %f58;
	fma.rn.f32 	%f60, %f59, %f59, %f56;
	ld.global.s8 	%rs23, [%rd19+3];
	cvt.rn.f32.s16 	%f61, %rs23;
	ld.global.s8 	%rs24, [%rd21+3];
	cvt.rn.f32.s16 	%f62, %rs24;
	sub.f32 	%f63, %f61, %f62;
	fma.rn.f32 	%f82, %f63, %f63, %f60;
	add.s32 	%r24, %r24, 4;
$L__BB4_8:
	setp.eq.s32 	%p7, %r8, 0;
	@%p7 bra 	$L__BB4_13;
	setp.eq.s32 	%p8, %r8, 1;
	@%p8 bra 	$L__BB4_11;
	cvt.u64.u32 	%rd22, %r24;
	add.s64 	%rd23, %rd2, %rd22;
	ld.global.s8 	%rs25, [%rd23];
	cvt.rn.f32.s16 	%f65, %rs25;
	add.s64 	%rd24, %rd22, %rd3;
	add.s64 	%rd25, %rd1, %rd24;
	ld.global.s8 	%rs26, [%rd25];
	cvt.rn.f32.s16 	%f66, %rs26;
	sub.f32 	%f67, %f65, %f66;
	fma.rn.f32 	%f68, %f67, %f67, %f82;
	ld.global.s8 	%rs27, [%rd23+1];
	cvt.rn.f32.s16 	%f69, %rs27;
	ld.global.s8 	%rs28, [%rd25+1];
	cvt.rn.f32.s16 	%f70, %rs28;
	sub.f32 	%f71, %f69, %f70;
	fma.rn.f32 	%f82, %f71, %f71, %f68;
	add.s32 	%r24, %r24, 2;
$L__BB4_11:
	and.b32  	%r21, %r13, 1;
	setp.eq.b32 	%p9, %r21, 1;
	not.pred 	%p10, %p9;
	@%p10 bra 	$L__BB4_13;
	cvt.u64.u32 	%rd26, %r24;
	add.s64 	%rd27, %rd2, %rd26;
	ld.global.s8 	%rs29, [%rd27];
	cvt.rn.f32.s16 	%f72, %rs29;
	add.s64 	%rd28, %rd26, %rd3;
	add.s64 	%rd29, %rd1, %rd28;
	ld.global.s8 	%rs30, [%rd29];
	cvt.rn.f32.s16 	%f73, %rs30;
	sub.f32 	%f74, %f72, %f73;
	fma.rn.f32 	%f82, %f74, %f74, %f82;
$L__BB4_13:
	cvta.to.global.u64 	%rd30, %rd10;
	add.s64 	%rd32, %rd30, %rd15;
	st.global.f32 	[%rd32], %f82;
$L__BB4_14:
	ret;

}
	// .globl	_ZN9parlayANN31computeEuclideanDistancesKernelItEEvPKT_S3_PfPKiii
.visible .entry _ZN9parlayANN31computeEuclideanDistancesKernelItEEvPKT_S3_PfPKiii(
	.param .u64 .ptr .align 1 _ZN9parlayANN31computeEuclideanDistancesKernelItEEvPKT_S3_PfPKiii_param_0,
	.param .u64 .ptr .align 1 _ZN9parlayANN31computeEuclideanDistancesKernelItEEvPKT_S3_PfPKiii_param_1,
	.param .u64 .ptr .align 1 _ZN9parlayANN31computeEuclideanDistancesKernelItEEvPKT_S3_PfPKiii_param_2,
	.param .u64 .ptr .align 1 _ZN9parlayANN31computeEuclideanDistancesKernelItEEvPKT_S3_PfPKiii_param_3,
	.param .u32 _ZN9parlayANN31computeEuclideanDistancesKernelItEEvPKT_S3_PfPKiii_param_4,
	.param .u32 _ZN9parlayANN31computeEuclideanDistancesKernelItEEvPKT_S3_PfPKiii_param_5
)
{
	.reg .pred 	%p<11>;
	.reg .b16 	%rs<31>;
	.reg .b32 	%r<26>;
	.reg .b32 	%f<83>;
	.reg .b64 	%rd<42>;

	ld.param.u64 	%rd12, [_ZN9parlayANN31computeEuclideanDistancesKernelItEEvPKT_S3_PfPKiii_param_0];
	ld.param.u64 	%rd13, [_ZN9parlayANN31computeEuclideanDistancesKernelItEEvPKT_S3_PfPKiii_param_1];
	ld.param.u64 	%rd10, [_ZN9parlayANN31computeEuclideanDistancesKernelItEEvPKT_S3_PfPKiii_param_2];
	ld.param.u64 	%rd11, [_ZN9parlayANN31computeEuclideanDistancesKernelItEEvPKT_S3_PfPKiii_param_3];
	ld.param.u32 	%r14, [_ZN9parlayANN31computeEuclideanDistancesKernelItEEvPKT_S3_PfPKiii_param_4];
	ld.param.u32 	%r13, [_ZN9parlayANN31computeEuclideanDistancesKernelItEEvPKT_S3_PfPKiii_param_5];
	cvta.to.global.u64 	%rd1, %rd13;
	cvta.to.global.u64 	%rd2, %rd12;
	mov.u32 	%r15, %ctaid.x;
	mov.u32 	%r16, %ntid.x;
	mov.u32 	%r17, %tid.x;
	mad.lo.s32 	%r1, %r15, %r16, %r17;
	setp.ge.s32 	%p1, %r1, %r14;
	@%p1 bra 	$L__BB5_14;
	cvta.to.global.u64 	%rd14, %rd11;
	mul.wide.s32 	%rd15, %r1, 4;
	add.s64 	%rd16, %rd14, %rd15;
	ld.global.u32 	%r18, [%rd16];
	mul.lo.s32 	%r19, %r18, %r13;
	cvt.s64.s32 	%rd3, %r19;
	setp.lt.s32 	%p2, %r13, 1;
	mov.f32 	%f82, 0f00000000;
	@%p2 bra 	$L__BB5_13;
	and.b32  	%r2, %r13, 7;
	setp.lt.u32 	%p3, %r13, 8;
	mov.f32 	%f82, 0f00000000;
	mov.b32 	%r24, 0;
	@%p3 bra 	$L__BB5_5;
	and.b32  	%r24, %r13, 2147483640;
	neg.s32 	%r22, %r24;
	add.s64 	%rd41, %rd2, 8;
	shl.b64 	%rd17, %rd3, 1;
	add.s64 	%rd18, %rd17, %rd1;
	add.s64 	%rd40, %rd18, 8;
	mov.f32 	%f82, 0f00000000;
$L__BB5_4:
	.pragma "nounroll";
	ld.global.u16 	%rs1, [%rd41+-8];
	cvt.rn.f32.u16 	%f17, %rs1;
	ld.global.u16 	%rs2, [%rd40+-8];
	cvt.rn.f32.u16 	%f18, %rs2;
	sub.f32 	%f19, %f17, %f18;
	fma.rn.f32 	%f20, %f19, %f19, %f82;
	ld.global.u16 	%rs3, [%rd41+-6];
	cvt.rn.f32.u16 	%f21, %rs3;
	ld.global.u16 	%rs4, [%rd40+-6];
	cvt.rn.f32.u16 	%f22, %rs4;
	sub.f32 	%f23, %f21, %f22;
	fma.rn.f32 	%f24, %f23, %f23, %f20;
	ld.global.u16 	%rs5, [%rd41+-4];
	cvt.rn.f32.u16 	%f25, %rs5;
	ld.global.u16 	%rs6, [%rd40+-4];
	cvt.rn.f32.u16 	%f26, %rs6;
	sub.f32 	%f27, %f25, %f26;
	fma.rn.f32 	%f28, %f27, %f27, %f24;
	ld.global.u16 	%rs7, [%rd41+-2];
	cvt.rn.f32.u16 	%f29, %rs7;
	ld.global.u16 	%rs8, [%rd40+-2];
	cvt.rn.f32.u16 	%f30, %rs8;
	sub.f32 	%f31, %f29, %f30;
	fma.rn.f32 	%f32, %f31, %f31, %f28;
	ld.global.u16 	%rs9, [%rd41];
	cvt.rn.f32.u16 	%f33, %rs9;
	ld.global.u16 	%rs10, [%rd40];
	cvt.rn.f32.u16 	%f34, %rs10;
	sub.f32 	%f35, %f33, %f34;
	fma.rn.f32 	%f36, %f35, %f35, %f32;
	ld.global.u16 	%rs11, [%rd41+2];
	cvt.rn.f32.u16 	%f37, %rs11;
	ld.global.u16 	%rs12, [%rd40+2];
	cvt.rn.f32.u16 	%f38, %rs12;
	sub.f32 	%f39, %f37, %f38;
	fma.rn.f32 	%f40, %f39, %f39, %f36;
	ld.global.u16 	%rs13, [%rd41+4];
	cvt.rn.f32.u16 	%f41, %rs13;
	ld.global.u16 	%rs14, [%rd40+4];
	cvt.rn.f32.u16 	%f42, %rs14;
	sub.f32 	%f43, %f41, %f42;
	fma.rn.f32 	%f44, %f43, %f43, %f40;
	ld.global.u16 	%rs15, [%rd41+6];
	cvt.rn.f32.u16 	%f45, %rs15;
	ld.global.u16 	%rs16, [%rd40+6];
	cvt.rn.f32.u16 	%f46, %rs16;
	sub.f32 	%f47, %f45, %f46;
	fma.rn.f32 	%f82, %f47, %f47, %f44;
	add.s32 	%r22, %r22, 8;
	add.s64 	%rd41, %rd41, 16;
	add.s64 	%rd40, %rd40, 16;
	setp.ne.s32 	%p4, %r22, 0;
	@%p4 bra 	$L__BB5_4;
$L__BB5_5:
	setp.eq.s32 	%p5, %r2, 0;
	@%p5 bra 	$L__BB5_13;
	and.b32  	%r8, %r13, 3;
	setp.lt.u32 	%p6, %r2, 4;
	@%p6 bra 	$L__BB5_8;
	cvt.u64.u32 	%rd19, %r24;
	mul.wide.u32 	%rd20, %r24, 2;
	add.s64 	%rd21, %rd2, %rd20;
	ld.global.u16 	%rs17, [%rd21];
	cvt.rn.f32.u16 	%f49, %rs17;
	add.s64 	%rd22, %rd19, %rd3;
	shl.b64 	%rd23, %rd22, 1;
	add.s64 	%rd24, %rd1, %rd23;
	ld.global.u16 	%rs18, [%rd24];
	cvt.rn.f32.u16 	%f50, %rs18;
	sub.f32 	%f51, %f49, %f50;
	fma.rn.f32 	%f52, %f51, %f51, %f82;
	ld.global.u16 	%rs19, [%rd21+2];
	cvt.rn.f32.u16 	%f53, %rs19;
	ld.global.u16 	%rs20, [%rd24+2];
	cvt.rn.f32.u16 	%f54, %rs20;
	sub.f32 	%f55, %f53, %f54;
	fma.rn.f32 	%f56, %f55, %f55, %f52;
	ld.global.u16 	%rs21, [%rd21+4];
	cvt.rn.f32.u16 	%f57, %rs21;
	ld.global.u16 	%rs22, [%rd24+4];
	cvt.rn.f32.u16 	%f58, %rs22;
	sub.f32 	%f59, %f57, %f58;
	fma.rn.f32 	%f60, %f59, %f59, %f56;
	ld.global.u16 	%rs23, [%rd21+6];
	cvt.rn.f32.u16 	%f61, %rs23;
	ld.global.u16 	%rs24, [%rd24+6];
	cvt.rn.f32.u16 	%f62, %rs24;
	sub.f32 	%f63, %f61, %f62;
	fma.rn.f32 	%f82, %f63, %f63, %f60;
	add.s32 	%r24, %r24, 4;
$L__BB5_8:
	setp.eq.s32 	%p7, %r8, 0;
	@%p7 bra 	$L__BB5_13;
	setp.eq.s32 	%p8, %r8, 1;
	@%p8 bra 	$L__BB5_11;
	cvt.u64.u32 	%rd25, %r24;
	mul.wide.u32 	%rd26, %r24, 2;
	add.s64 	%rd27, %rd2, %rd26;
	ld.global.u16 	%rs25, [%rd27];
	cvt.rn.f32.u16 	%f65, %rs25;
	add.s64 	%rd28, %rd25, %rd3;
	shl.b64 	%rd29, %rd28, 1;
	add.s64 	%rd30, %rd1, %rd29;
	ld.global.u16 	%rs26, [%rd30];
	cvt.rn.f32.u16 	%f66, %rs26;
	sub.f32 	%f67, %f65, %f66;
	fma.rn.f32 	%f68, %f67, %f67, %f82;
	ld.global.u16 	%rs27, [%rd27+2];
	cvt.rn.f32.u16 	%f69, %rs27;
	ld.global.u16 	%rs28, [%rd30+2];
	cvt.rn.f32.u16 	%f70, %rs28;
	sub.f32 	%f71, %f69, %f70;
	fma.rn.f32 	%f82, %f71, %f71, %f68;
	add.s32 	%r24, %r24, 2;
$L__BB5_11:
	and.b32  	%r21, %r13, 1;
	setp.eq.b32 	%p9, %r21, 1;
	not.pred 	%p10, %p9;
	@%p10 bra 	$L__BB5_13;
	cvt.u64.u32 	%rd31, %r24;
	mul.wide.u32 	%rd32, %r24, 2;
	add.s64 	%rd33, %rd2, %rd32;
	ld.global.u16 	%rs29, [%rd33];
	cvt.rn.f32.u16 	%f72, %rs29;
	add.s64 	%rd34, %rd31, %rd3;
	shl.b64 	%rd35, %rd34, 1;
	add.s64 	%rd36, %rd1, %rd35;
	ld.global.u16 	%rs30, [%rd36];
	cvt.rn.f32.u16 	%f73, %rs30;
	sub.f32 	%f74, %f72, %f73;
	fma.rn.f32 	%f82, %f74, %f74, %f82;
$L__BB5_13:
	cvta.to.global.u64 	%rd37, %rd10;
	add.s64 	%rd39, %rd37, %rd15;
	st.global.f32 	[%rd39], %f82;
$L__BB5_14:
	ret;

}


// ===== COMPILED SASS (sm_100) =====

	.target	sm_100

	.elftype	@"ET_EXEC"


//--------------------- .note.nv.tkinfo           --------------------------
	.section	.note.nv.tkinfo,"",@"SHT_NOTE"
	.sectionflags	@"SHF_NOTE_NV_TKINFO"
	.tkinfo
        /*0018*/ 	.word	0x00000002
        /*0030*/ 	.string	""
        /*0030*/ 	.string	"ptxas"
        /*0030*/ 	.string	"Cuda compilation tools, release 13.0, V13.0.88"
        /*0030*/ 	.string	"Build cuda_13.0.r13.0/compiler.36424714_0"
        /*0030*/ 	.string	"-arch sm_100 -m 64 "



//--------------------- .note.nv.cuinfo           --------------------------
	.section	.note.nv.cuinfo,"",@"SHT_NOTE"
	.sectionflags	@"SHF_NOTE_NV_CUINFO"
        /*0018*/ 	.short	0x0002
        /*001a*/ 	.short	0x0064
        /*001c*/ 	.short	0x0082
	.zero		2


//--------------------- .nv.info                  --------------------------
	.section	.nv.info,"",@"SHT_CUDA_INFO"
	.align	4


	//----- nvinfo : EIATTR_REGCOUNT
	.align		4
        /*0000*/ 	.byte	0x04, 0x2f
        /*0002*/ 	.short	(.L_44 - .L_43)
	.align		4
.L_43:
        /*0004*/ 	.word	index@(_ZN3cub18CUB_300001_SM_10006detail11EmptyKernelIvEEvv)
        /*0008*/ 	.word	0x00000004


	//----- nvinfo : EIATTR_FRAME_SIZE
	.align		4
.L_44:
        /*000c*/ 	.byte	0x04, 0x11
        /*000e*/ 	.short	(.L_46 - .L_45)
	.align		4
.L_45:
        /*0010*/ 	.word	index@(_ZN3cub18CUB_300001_SM_10006detail11EmptyKernelIvEEvv)
        /*0014*/ 	.word	0x00000000


	//----- nvinfo : EIATTR_REGCOUNT
	.align		4
.L_46:
        /*0018*/ 	.byte	0x04, 0x2f
        /*001a*/ 	.short	(.L_48 - .L_47)
	.align		4
.L_47:
        /*001c*/ 	.word	index@(_ZN9parlayANN31computeEuclideanDistancesKernelIfEEvPKT_S3_PfPKiii)
        /*0020*/ 	.word	0x0000001e


	//----- nvinfo : EIATTR_FRAME_SIZE
	.align		4
.L_48:
        /*0024*/ 	.byte	0x04, 0x11
        /*0026*/ 	.short	(.L_50 - .L_49)
	.align		4
.L_49:
        /*0028*/ 	.word	index@(_ZN9parlayANN31computeEuclideanDistancesKernelIfEEvPKT_S3_PfPKiii)
        /*002c*/ 	.word	0x00000000


	//----- nvinfo : EIATTR_REGCOUNT
	.align		4
.L_50:
        /*0030*/ 	.byte	0x04, 0x2f
        /*0032*/ 	.short	(.L_52 - .L_51)
	.align		4
.L_51:
        /*0034*/ 	.word	index@(_ZN9parlayANN31computeEuclideanDistancesKernelIdEEvPKT_S3_PfPKiii)
        /*0038*/ 	.word	0x00000020


	//----- nvinfo : EIATTR_FRAME_SIZE
	.align		4
.L_52:
        /*003c*/ 	.byte	0x04, 0x11
        /*003e*/ 	.short	(.L_54 - .L_53)
	.align		4
.L_53:
        /*0040*/ 	.word	index@(_ZN9parlayANN31computeEuclideanDistancesKernelIdEEvPKT_S3_PfPKiii)
        /*0044*/ 	.word	0x00000000


	//----- nvinfo : EIATTR_REGCOUNT
	.align		4
.L_54:
        /*0048*/ 	.byte	0x04, 0x2f
        /*004a*/ 	.short	(.L_56 - .L_55)
	.align		4
.L_55:
        /*004c*/ 	.word	index@(_ZN9parlayANN31computeEuclideanDistancesKernelIhEEvPKT_S3_PfPKiii)
        /*0050*/ 	.word	0x0000001d


	//----- nvinfo : EIATTR_FRAME_SIZE
	.align		4
.L_56:
        /*0054*/ 	.byte	0x04, 0x11
        /*0056*/ 	.short	(.L_58 - .L_57)
	.align		4
.L_57:
        /*0058*/ 	.word	index@(_ZN9parlayANN31computeEuclideanDistancesKernelIhEEvPKT_S3_PfPKiii)
        /*005c*/ 	.word	0x00000000


	//----- nvinfo : EIATTR_REGCOUNT
	.align		4
.L_58:
        /*0060*/ 	.byte	0x04, 0x2f
        /*0062*/ 	.short	(.L_60 - .L_59)
	.align		4
.L_59:
        /*0064*/ 	.word	index@(_ZN9parlayANN31computeEuclideanDistancesKernelIaEEvPKT_S3_PfPKiii)
        /*0068*/ 	.word	0x0000001e


	//----- nvinfo : EIATTR_FRAME_SIZE
	.align		4
.L_60:
        /*006c*/ 	.byte	0x04, 0x11
        /*006e*/ 	.short	(.L_62 - .L_61)
	.align		4
.L_61:
        /*0070*/ 	.word	index@(_ZN9parlayANN31computeEuclideanDistancesKernelIaEEvPKT_S3_PfPKiii)
        /*0074*/ 	.word	0x00000000


	//----- nvinfo : EIATTR_REGCOUNT
	.align		4
.L_62:
        /*0078*/ 	.byte	0x04, 0x2f
        /*007a*/ 	.short	(.L_64 - .L_63)
	.align		4
.L_63:
        /*007c*/ 	.word	index@(_ZN9parlayANN31computeEuclideanDistancesKernelItEEvPKT_S3_PfPKiii)
        /*0080*/ 	.word	0x0000001c


	//----- nvinfo : EIATTR_FRAME_SIZE
	.align		4
.L_64:
        /*0084*/ 	.byte	0x04, 0x11
        /*0086*/ 	.short	(.L_66 - .L_65)
	.align		4
.L_65:
        /*0088*/ 	.word	index@(_ZN9parlayANN31computeEuclideanDistancesKernelItEEvPKT_S3_PfPKiii)
        /*008c*/ 	.word	0x00000000


	//----- nvinfo : EIATTR_MIN_STACK_SIZE
	.align		4
.L_66:
        /*0090*/ 	.byte	0x04, 0x12
        /*0092*/ 	.short	(.L_68 - .L_67)
	.align		4
.L_67:
        /*0094*/ 	.word	index@(_ZN9parlayANN31computeEuclideanDistancesKernelItEEvPKT_S3_PfPKiii)
        /*0098*/ 	.word	0x00000000


	//----- nvinfo : EIATTR_MIN_STACK_SIZE
	.align		4
.L_68:
        /*009c*/ 	.byte	0x04, 0x12
        /*009e*/ 	.short	(.L_70 - .L_69)
	.align		4
.L_69:
        /*00a0*/ 	.word	index@(_ZN9parlayANN31computeEuclideanDistancesKernelIaEEvPKT_S3_PfPKiii)
        /*00a4*/ 	.word	0x00000000


	//----- nvinfo : EIATTR_MIN_STACK_SIZE
	.align		4
.L_70:
        /*00a8*/ 	.byte	0x04, 0x12
        /*00aa*/ 	.short	(.L_72 - .L_71)
	.align		4
.L_71:
        /*00ac*/ 	.word	index@(_ZN9parlayANN31computeEuclideanDistancesKernelIhEEvPKT_S3_PfPKiii)
        /*00b0*/ 	.word	0x00000000


	//----- nvinfo : EIATTR_MIN_STACK_SIZE
	.align		4
.L_72:
        /*00b4*/ 	.byte	0x04, 0x12
        /*00b6*/ 	.short	(.L_74 - .L_73)
	.align		4
.L_73:
        /*00b8*/ 	.word	index@(_ZN9parlayANN31computeEuclideanDistancesKernelIdEEvPKT_S3_PfPKiii)
        /*00bc*/ 	.word	0x00000000


	//----- nvinfo : EIATTR_MIN_STACK_SIZE
	.align		4
.L_74:
        /*00c0*/ 	.byte	0x04, 0x12
        /*00c2*/ 	.short	(.L_76 - .L_75)
	.align		4
.L_75:
        /*00c4*/ 	.word	index@(_ZN9parlayANN31computeEuclideanDistancesKernelIfEEvPKT_S3_PfPKiii)
        /*00c8*/ 	.word	0x00000000


	//----- nvinfo : EIATTR_MIN_STACK_SIZE
	.align		4
.L_76:
        /*00cc*/ 	.byte	0x04, 0x12
        /*00ce*/ 	.short	(.L_78 - .L_77)
	.align		4
.L_77:
        /*00d0*/ 	.word	index@(_ZN3cub18CUB_300001_SM_10006detail11EmptyKernelIvEEvv)
        /*00d4*/ 	.word	0x00000000
.L_78:


//--------------------- .nv.compat                --------------------------
	.section	.nv.compat,"",@"SHT_CUDA_COMPAT_INFO"
	.align	4
        /*0000*/ 	.byte	0x02, 0x09, 0x00, 0x00, 0x02, 0x02, 0x01, 0x00, 0x02, 0x05, 0x05, 0x00, 0x03, 0x07, 0x01, 0x01
        /*0010*/ 	.byte	0x02, 0x03, 0x00, 0x00, 0x02, 0x06, 0x01, 0x00, 0x04, 0x0b, 0x08, 0x00, 0x09, 0x00, 0x00, 0x00
        /*0020*/ 	.byte	0x00, 0x00, 0x00, 0x00


//--------------------- .nv.info._ZN9parlayANN31computeEuclideanDistancesKernelItEEvPKT_S3_PfPKiii --------------------------
	.section	.nv.info._ZN9parlayANN31computeEuclideanDistancesKernelItEEvPKT_S3_PfPKiii,"",@"SHT_CUDA_INFO"
	.sectionflags	@""
	.align	4


	//----- nvinfo : EIATTR_CUDA_API_VERSION
	.align		4
        /*0000*/ 	.byte	0x04, 0x37
        /*0002*/ 	.short	(.L_80 - .L_79)
.L_79:
        /*0004*/ 	.word	0x00000082


	//----- nvinfo : EIATTR_KPARAM_INFO
	.align		4
.L_80:
        /*0008*/ 	.byte	0x04, 0x17
        /*000a*/ 	.short	(.L_82 - .L_81)
.L_81:
        /*000c*/ 	.word	0x00000000
        /*0010*/ 	.short	0x0005
        /*0012*/ 	.short	0x0024
        /*0014*/ 	.byte	0x00, 0xf0, 0x11, 0x00


	//----- nvinfo : EIATTR_KPARAM_INFO
	.align		4
.L_82:
        /*0018*/ 	.byte	0x04, 0x17
        /*001a*/ 	.short	(.L_84 - .L_83)
.L_83:
        /*001c*/ 	.word	0x00000000
        /*0020*/ 	.short	0x0004
        /*0022*/ 	.short	0x0020
        /*0024*/ 	.byte	0x00, 0xf0, 0x11, 0x00


	//----- nvinfo : EIATTR_KPARAM_INFO
	.align		4
.L_84:
        /*0028*/ 	.byte	0x04, 0x17
        /*002a*/ 	.short	(.L_86 - .L_85)
.L_85:
        /*002c*/ 	.word	0x00000000
        /*0030*/ 	.short	0x0003
        /*0032*/ 	.short	0x0018
        /*0034*/ 	.byte	0x00, 0xf5, 0x21, 0x00


	//----- nvinfo : EIATTR_KPARAM_INFO
	.align		4
.L_86:
        /*0038*/ 	.byte	0x04, 0x17
        /*003a*/ 	.short	(.L_88 - .L_87)
.L_87:
        /*003c*/ 	.word	0x00000000
        /*0040*/ 	.short	0x0002
        /*0042*/ 	.short	0x0010
        /*0044*/ 	.byte	0x00, 0xf5, 0x21, 0x00


	//----- nvinfo : EIATTR_KPARAM_INFO
	.align		4
.L_88:
        /*0048*/ 	.byte	0x04, 0x17
        /*004a*/ 	.short	(.L_90 - .L_89)
.L_89:
        /*004c*/ 	.word	0x00000000
        /*0050*/ 	.short	0x0001
        /*0052*/ 	.short	0x0008
        /*0054*/ 	.byte	0x00, 0xf5, 0x21, 0x00


	//----- nvinfo : EIATTR_KPARAM_INFO
	.align		4
.L_90:
        /*0058*/ 	.byte	0x04, 0x17
        /*005a*/ 	.short	(.L_92 - .L_91)
.L_91:
        /*005c*/ 	.word	0x00000000
        /*0060*/ 	.short	0x0000
        /*0062*/ 	.short	0x0000
        /*0064*/ 	.byte	0x00, 0xf5, 0x21, 0x00


	//----- nvinfo : EIATTR_SPARSE_MMA_MASK
	.align		4
.L_92:
        /*0068*/ 	.byte	0x03, 0x50
        /*006a*/ 	.short	0x0000


	//----- nvinfo : EIATTR_MAXREG_COUNT
	.align		4
        /*006c*/ 	.byte	0x03, 0x1b
        /*006e*/ 	.short	0x00ff


	//----- nvinfo : EIATTR_MERCURY_ISA_VERSION
	.align		4
        /*0070*/ 	.byte	0x03, 0x5f
        /*0072*/ 	.short	0x0101


	//----- nvinfo : EIATTR_VRC_CTA_INIT_COUNT
	.align		4
        /*0074*/ 	.byte	0x02, 0x4a
	.zero		1
	.zero		1


	//----- nvinfo : EIATTR_EXIT_INSTR_OFFSETS
	.align		4
        /*0078*/ 	.byte	0x04, 0x1c
        /*007a*/ 	.short	(.L_94 - .L_93)


	//   ....[0]....
.L_93:
        /*007c*/ 	.word	0x00000070


	//   ....[1]....
        /*0080*/ 	.word	0x00000aa0


	//----- nvinfo : EIATTR_CBANK_PARAM_SIZE
	.align		4
.L_94:
        /*0084*/ 	.byte	0x03, 0x19
        /*0086*/ 	.short	0x0028


	//----- nvinfo : EIATTR_PARAM_CBANK
	.align		4
        /*0088*/ 	.byte	0x04, 0x0a
        /*008a*/ 	.short	(.L_96 - .L_95)
	.align		4
.L_95:
        /*008c*/ 	.word	index@(.nv.constant0._ZN9parlayANN31computeEuclideanDistancesKernelItEEvPKT_S3_PfPKiii)
        /*0090*/ 	.short	0x0380
        /*0092*/ 	.short	0x0028


	//----- nvinfo : EIATTR_SW_WAR
	.align		4
.L_96:
        /*0094*/ 	.byte	0x04, 0x36
        /*0096*/ 	.short	(.L_98 - .L_97)
.L_97:
        /*0098*/ 	.word	0x00000008
.L_98:


//--------------------- .nv.info._ZN9parlayANN31computeEuclideanDistancesKernelIaEEvPKT_S3_PfPKiii --------------------------
	.section	.nv.info._ZN9parlayANN31computeEuclideanDistancesKernelIaEEvPKT_S3_PfPKiii,"",@"SHT_CUDA_INFO"
	.sectionflags	@""
	.align	4


	//----- nvinfo : EIATTR_CUDA_API_VERSION
	.align		4
        /*0000*/ 	.byte	0x04, 0x37
        /*0002*/ 	.short	(.L_100 - .L_99)
.L_99:
        /*0004*/ 	.word	0x00000082


	//----- nvinfo : EIATTR_KPARAM_INFO
	.align		4
.L_100:
        /*0008*/ 	.byte	0x04, 0x17
        /*000a*/ 	.short	(.L_102 - .L_101)
.L_101:
        /*000c*/ 	.word	0x00000000
        /*0010*/ 	.short	0x0005
        /*0012*/ 	.short	0x0024
        /*0014*/ 	.byte	0x00, 0xf0, 0x11, 0x00


	//----- nvinfo : EIATTR_KPARAM_INFO
	.align		4
.L_102:
        /*0018*/ 	.byte	0x04, 0x17
        /*001a*/ 	.short	(.L_104 - .L_103)
.L_103:
        /*001c*/ 	.word	0x00000000
        /*0020*/ 	.short	0x0004
        /*0022*/ 	.short	0x0020
        /*0024*/ 	.byte	0x00, 0xf0, 0x11, 0x00


	//----- nvinfo : EIATTR_KPARAM_INFO
	.align		4
.L_104:
        /*0028*/ 	.byte	0x04, 0x17
        /*002a*/ 	.short	(.L_106 - .L_105)
.L_105:
        /*002c*/ 	.word	0x00000000
        /*0030*/ 	.short	0x0003
        /*0032*/ 	.short	0x0018
        /*0034*/ 	.byte	0x00, 0xf5, 0x21, 0x00


	//----- nvinfo : EIATTR_KPARAM_INFO
	.align		4
.L_106:
        /*0038*/ 	.byte	0x04, 0x17
        /*003a*/ 	.short	(.L_108 - .L_107)
.L_107:
        /*003c*/ 	.word	0x00000000
        /*0040*/ 	.short	0x0002
        /*0042*/ 	.short	0x0010
        /*0044*/ 	.byte	0x00, 0xf5, 0x21, 0x00


	//----- nvinfo : EIATTR_KPARAM_INFO
	.align		4
.L_108:
        /*0048*/ 	.byte	0x04, 0x17
        /*004a*/ 	.short	(.L_110 - .L_109)
.L_109:
        /*004c*/ 	.word	0x00000000
        /*0050*/ 	.short	0x0001
        /*0052*/ 	.short	0x0008
        /*0054*/ 	.byte	0x00, 0xf5, 0x21, 0x00


	//----- nvinfo : EIATTR_KPARAM_INFO
	.align		4
.L_110:
        /*0058*/ 	.byte	0x04, 0x17
        /*005a*/ 	.short	(.L_112 - .L_111)
.L_111:
        /*005c*/ 	.word	0x00000000
        /*0060*/ 	.short	0x0000
        /*0062*/ 	.short	0x0000
        /*0064*/ 	.byte	0x00, 0xf5, 0x21, 0x00


	//----- nvinfo : EIATTR_SPARSE_MMA_MASK
	.align		4
.L_112:
        /*0068*/ 	.byte	0x03, 0x50
        /*006a*/ 	.short	0x0000


	//----- nvinfo : EIATTR_MAXREG_COUNT
	.align		4
        /*006c*/ 	.byte	0x03, 0x1b
        /*006e*/ 	.short	0x00ff


	//----- nvinfo : EIATTR_MERCURY_ISA_VERSION
	.align		4
        /*0070*/ 	.byte	0x03, 0x5f
        /*0072*/ 	.short	0x0101


	//----- nvinfo : EIATTR_VRC_CTA_INIT_COUNT
	.align		4
        /*0074*/ 	.byte	0x02, 0x4a
	.zero		1
	.zero		1


	//----- nvinfo : EIATTR_EXIT_INSTR_OFFSETS
	.align		4
        /*0078*/ 	.byte	0x04, 0x1c
        /*007a*/ 	.short	(.L_114 - .L_113)


	//   ....[0]....
.L_113:
        /*007c*/ 	.word	0x00000070


	//   ....[1]....
        /*0080*/ 	.word	0x00000a20


	//----- nvinfo : EIATTR_CBANK_PARAM_SIZE
	.align		4
.L_114:
        /*0084*/ 	.byte	0x03, 0x19
        /*0086*/ 	.short	0x0028


	//----- nvinfo : EIATTR_PARAM_CBANK
	.align		4
        /*0088*/ 	.byte	0x04, 0x0a
        /*008a*/ 	.short	(.L_116 - .L_115)
	.align		4
.L_115:
        /*008c*/ 	.word	index@(.nv.constant0._ZN9parlayANN31computeEuclideanDistancesKernelIaEEvPKT_S3_PfPKiii)
        /*0090*/ 	.short	0x0380
        /*0092*/ 	.short	0x0028


	//----- nvinfo : EIATTR_SW_WAR
	.align		4
.L_116:
        /*0094*/ 	.byte	0x04, 0x36
        /*0096*/ 	.short	(.L_118 - .L_117)
.L_117:
        /*0098*/ 	.word	0x00000008
.L_118:


//--------------------- .nv.info._ZN9parlayANN31computeEuclideanDistancesKernelIhEEvPKT_S3_PfPKiii --------------------------
	.section	.nv.info._ZN9parlayANN31computeEuclideanDistancesKernelIhEEvPKT_S3_PfPKiii,"",@"SHT_CUDA_INFO"
	.sectionflags	@""
	.align	4


	//----- nvinfo : EIATTR_CUDA_API_VERSION
	.align		4
        /*0000*/ 	.byte	0x04, 0x37
        /*0002*/ 	.short	(.L_120 - .L_119)
.L_119:
        /*0004*/ 	.word	0x00000082


	//----- nvinfo : EIATTR_KPARAM_INFO
	.align		4
.L_120:
        /*0008*/ 	.byte	0x04, 0x17
        /*000a*/ 	.short	(.L_122 - .L_121)
.L_121:
        /*000c*/ 	.word	0x00000000
        /*0010*/ 	.short	0x0005
        /*0012*/ 	.short	0x0024
        /*0014*/ 	.byte	0x00, 0xf0, 0x11, 0x00


	//----- nvinfo : EIATTR_KPARAM_INFO
	.align		4
.L_122:
        /*0018*/ 	.byte	0x04, 0x17
        /*001a*/ 	.short	(.L_124 - .L_123)
.L_123:
        /*001c*/ 	.word	0x00000000
        /*0020*/ 	.short	0x0004
        /*0022*/ 	.short	0x0020
        /*0024*/ 	.byte	0x00, 0xf0, 0x11, 0x00


	//----- nvinfo : EIATTR_KPARAM_INFO
	.align		4
.L_124:
        /*0028*/ 	.byte	0x04, 0x17
        /*002a*/ 	.short	(.L_126 - .L_125)
.L_125:
        /*002c*/ 	.word	0x00000000
        /*0030*/ 	.short	0x0003
        /*0032*/ 	.short	0x0018
        /*0034*/ 	.byte	0x00, 0xf5, 0x21, 0x00


	//----- nvinfo : EIATTR_KPARAM_INFO
	.align		4
.L_126:
        /*0038*/ 	.byte	0x04, 0x17
        /*003a*/ 	.short	(.L_128 - .L_127)
.L_127:
        /*003c*/ 	.word	0x00000000
        /*0040*/ 	.short	0x0002
        /*0042*/ 	.short	0x0010
        /*0044*/ 	.byte	0x00, 0xf5, 0x21, 0x00


	//----- nvinfo : EIATTR_KPARAM_INFO
	.align		4
.L_128:
        /*0048*/ 	.byte	0x04, 0x17
        /*004a*/ 	.short	(.L_130 - .L_129)
.L_129:
        /*004c*/ 	.word	0x00000000
        /*0050*/ 	.short	0x0001
        /*0052*/ 	.short	0x0008
        /*0054*/ 	.byte	0x00, 0xf5, 0x21, 0x00


	//----- nvinfo : EIATTR_KPARAM_INFO
	.align		4
.L_130:
        /*0058*/ 	.byte	0x04, 0x17
        /*005a*/ 	.short	(.L_132 - .L_131)
.L_131:
        /*005c*/ 	.word	0x00000000
        /*0060*/ 	.short	0x0000
        /*0062*/ 	.short	0x0000
        /*0064*/ 	.byte	0x00, 0xf5, 0x21, 0x00


	//----- nvinfo : EIATTR_SPARSE_MMA_MASK
	.align		4
.L_132:
        /*0068*/ 	.byte	0x03, 0x50
        /*006a*/ 	.short	0x0000


	//----- nvinfo : EIATTR_MAXREG_COUNT
	.align		4
        /*006c*/ 	.byte	0x03, 0x1b
        /*006e*/ 	.short	0x00ff


	//----- nvinfo : EIATTR_MERCURY_ISA_VERSION
	.align		4
        /*0070*/ 	.byte	0x03, 0x5f
        /*0072*/ 	.short	0x0101


	//----- nvinfo : EIATTR_VRC_CTA_INIT_COUNT
	.align		4
        /*0074*/ 	.byte	0x02, 0x4a
	.zero		1
	.zero		1


	//----- nvinfo : EIATTR_EXIT_INSTR_OFFSETS
	.align		4
        /*0078*/ 	.byte	0x04, 0x1c
        /*007a*/ 	.short	(.L_134 - .L_133)


	//   ....[0]....
.L_133:
        /*007c*/ 	.word	0x00000070


	//   ....[1]....
        /*0080*/ 	.word	0x00000a30


	//----- nvinfo : EIATTR_CBANK_PARAM_SIZE
	.align		4
.L_134:
        /*0084*/ 	.byte	0x03, 0x19
        /*0086*/ 	.short	0x0028


	//----- nvinfo : EIATTR_PARAM_CBANK
	.align		4
        /*0088*/ 	.byte	0x04, 0x0a
        /*008a*/ 	.short	(.L_136 - .L_135)
	.align		4
.L_135:
        /*008c*/ 	.word	index@(.nv.constant0._ZN9parlayANN31computeEuclideanDistancesKernelIhEEvPKT_S3_PfPKiii)
        /*0090*/ 	.short	0x0380
        /*0092*/ 	.short	0x0028


	//----- nvinfo : EIATTR_SW_WAR
	.align		4
.L_136:
        /*0094*/ 	.byte	0x04, 0x36
        /*0096*/ 	.short	(.L_138 - .L_137)
.L_137:
        /*0098*/ 	.word	0x00000008
.L_138:


//--------------------- .nv.info._ZN9parlayANN31computeEuclideanDistancesKernelIdEEvPKT_S3_PfPKiii --------------------------
	.section	.nv.info._ZN9parlayANN31computeEuclideanDistancesKernelIdEEvPKT_S3_PfPKiii,"",@"SHT_CUDA_INFO"
	.sectionflags	@""
	.align	4


	//----- nvinfo : EIATTR_CUDA_API_VERSION
	.align		4
        /*0000*/ 	.byte	0x04, 0x37
        /*0002*/ 	.short	(.L_140 - .L_139)
.L_139:
        /*0004*/ 	.word	0x00000082


	//----- nvinfo : EIATTR_KPARAM_INFO
	.align		4
.L_140:
        /*0008*/ 	.byte	0x04, 0x17
        /*000a*/ 	.short	(.L_142 - .L_141)
.L_141:
        /*000c*/ 	.word	0x00000000
        /*0010*/ 	.short	0x0005
        /*0012*/ 	.short	0x0024
        /*0014*/ 	.byte	0x00, 0xf0, 0x11, 0x00


	//----- nvinfo : EIATTR_KPARAM_INFO
	.align		4
.L_142:
        /*0018*/ 	.byte	0x04, 0x17
        /*001a*/ 	.short	(.L_144 - .L_143)
.L_143:
        /*001c*/ 	.word	0x00000000
        /*0020*/ 	.short	0x0004
        /*0022*/ 	.short	0x0020
        /*0024*/ 	.byte	0x00, 0xf0, 0x11, 0x00


	//----- nvinfo : EIATTR_KPARAM_INFO
	.align		4
.L_144:
        /*0028*/ 	.byte	0x04, 0x17
        /*002a*/ 	.short	(.L_146 - .L_145)
.L_145:
        /*002c*/ 	.word	0x00000000
        /*0030*/ 	.short	0x0003
        /*0032*/ 	.short	0x0018
        /*0034*/ 	.byte	0x00, 0xf5, 0x21, 0x00


	//----- nvinfo : EIATTR_KPARAM_INFO
	.align		4
.L_146:
        /*0038*/ 	.byte	0x04, 0x17
        /*003a*/ 	.short	(.L_148 - .L_147)
.L_147:
        /*003c*/ 	.word	0x00000000
        /*0040*/ 	.short	0x0002
        /*0042*/ 	.short	0x0010
        /*0044*/ 	.byte	0x00, 0xf5, 0x21, 0x00


	//----- nvinfo : EIATTR_KPARAM_INFO
	.align		4
.L_148:
        /*0048*/ 	.byte	0x04, 0x17
        /*004a*/ 	.short	(.L_150 - .L_149)
.L_149:
        /*004c*/ 	.word	0x00000000
        /*0050*/ 	.short	0x0001
        /*0052*/ 	.short	0x0008
        /*0054*/ 	.byte	0x00, 0xf5, 0x21, 0x00


	//----- nvinfo : EIATTR_KPARAM_INFO
	.align		4
.L_150:
        /*0058*/ 	.byte	0x04, 0x17
        /*005a*/ 	.short	(.L_152 - .L_151)
.L_151:
        /*005c*/ 	.word	0x00000000
        /*0060*/ 	.short	0x0000
        /*0062*/ 	.short	0x0000
        /*0064*/ 	.byte	0x00, 0xf5, 0x21, 0x00


	//----- nvinfo : EIATTR_SPARSE_MMA_MASK
	.align		4
.L_152:
        /*0068*/ 	.byte	0x03, 0x50
        /*006a*/ 	.short	0x0000


	//----- nvinfo : EIATTR_MAXREG_COUNT
	.align		4
        /*006c*/ 	.byte	0x03, 0x1b
        /*006e*/ 	.short	0x00ff


	//----- nvinfo : EIATTR_MERCURY_ISA_VERSION
	.align		4
        /*0070*/ 	.byte	0x03, 0x5f
        /*0072*/ 	.short	0x0101


	//----- nvinfo : EIATTR_VRC_CTA_INIT_COUNT
	.align		4
        /*0074*/ 	.byte	0x02, 0x4a
	.zero		1
	.zero		1


	//----- nvinfo : EIATTR_EXIT_INSTR_OFFSETS
	.align		4
        /*0078*/ 	.byte	0x04, 0x1c
        /*007a*/ 	.short	(.L_154 - .L_153)


	//   ....[0]....
.L_153:
        /*007c*/ 	.word	0x00000070


	//   ....[1]....
        /*0080*/ 	.word	0x00000ab0


	//----- nvinfo : EIATTR_CBANK_PARAM_SIZE
	.align		4
.L_154:
        /*0084*/ 	.byte	0x03, 0x19
        /*0086*/ 	.short	0x0028


	//----- nvinfo : EIATTR_PARAM_CBANK
	.align		4
        /*0088*/ 	.byte	0x04, 0x0a
        /*008a*/ 	.short	(.L_156 - .L_155)
	.align		4
.L_155:
        /*008c*/ 	.word	index@(.nv.constant0._ZN9parlayANN31computeEuclideanDistancesKernelIdEEvPKT_S3_PfPKiii)
        /*0090*/ 	.short	0x0380
        /*0092*/ 	.short	0x0028


	//----- nvinfo : EIATTR_SW_WAR
	.align		4
.L_156:
        /*0094*/ 	.byte	0x04, 0x36
        /*0096*/ 	.short	(.L_158 - .L_157)
.L_157:
        /*0098*/ 	.word	0x00000008
.L_158:


//--------------------- .nv.info._ZN9parlayANN31computeEuclideanDistancesKernelIfEEvPKT_S3_PfPKiii --------------------------
	.section	.nv.info._ZN9parlayANN31computeEuclideanDistancesKernelIfEEvPKT_S3_PfPKiii,"",@"SHT_CUDA_INFO"
	.sectionflags	@""
	.align	4


	//----- nvinfo : EIATTR_CUDA_API_VERSION
	.align		4
        /*0000*/ 	.byte	0x04, 0x37
        /*0002*/ 	.short	(.L_160 - .L_159)
.L_159:
        /*0004*/ 	.word	0x00000082


	//----- nvinfo : EIATTR_KPARAM_INFO
	.align		4
.L_160:
        /*0008*/ 	.byte	0x04, 0x17
        /*000a*/ 	.short	(.L_162 - .L_161)
.L_161:
        /*000c*/ 	.word	0x00000000
        /*0010*/ 	.short	0x0005
        /*0012*/ 	.short	0x0024
        /*0014*/ 	.byte	0x00, 0xf0, 0x11, 0x00


	//----- nvinfo : EIATTR_KPARAM_INFO
	.align		4
.L_162:
        /*0018*/ 	.byte	0x04, 0x17
        /*001a*/ 	.short	(.L_164 - .L_163)
.L_163:
        /*001c*/ 	.word	0x00000000
        /*0020*/ 	.short	0x0004
        /*0022*/ 	.short	0x0020
        /*0024*/ 	.byte	0x00, 0xf0, 0x11, 0x00


	//----- nvinfo : EIATTR_KPARAM_INFO
	.align		4
.L_164:
        /*0028*/ 	.byte	0x04, 0x17
        /*002a*/ 	.short	(.L_166 - .L_165)
.L_165:
        /*002c*/ 	.word	0x00000000
        /*0030*/ 	.short	0x0003
        /*0032*/ 	.short	0x0018
        /*0034*/ 	.byte	0x00, 0xf5, 0x21, 0x00


	//----- nvinfo : EIATTR_KPARAM_INFO
	.align		4
.L_166:
        /*0038*/ 	.byte	0x04, 0x17
        /*003a*/ 	.short	(.L_168 - .L_167)
.L_167:
        /*003c*/ 	.word	0x00000000
        /*0040*/ 	.short	0x0002
        /*0042*/ 	.short	0x0010
        /*0044*/ 	.byte	0x00, 0xf5, 0x21, 0x00


	//----- nvinfo : EIATTR_KPARAM_INFO
	.align		4
.L_168:
        /*0048*/ 	.byte	0x04, 0x17
        /*004a*/ 	.short	(.L_170 - .L_169)
.L_169:
        /*004c*/ 	.word	0x00000000
        /*0050*/ 	.short	0x0001
        /*0052*/ 	.short	0x0008
        /*0054*/ 	.byte	0x00, 0xf5, 0x21, 0x00


	//----- nvinfo : EIATTR_KPARAM_INFO
	.align		4
.L_170:
        /*0058*/ 	.byte	0x04, 0x17
        /*005a*/ 	.short	(.L_172 - .L_171)
.L_171:
        /*005c*/ 	.word	0x00000000
        /*0060*/ 	.short	0x0000
        /*0062*/ 	.short	0x0000
        /*0064*/ 	.byte	0x00, 0xf5, 0x21, 0x00


	//----- nvinfo : EIATTR_SPARSE_MMA_MASK
	.align		4
.L_172:
        /*0068*/ 	.byte	0x03, 0x50
        /*006a*/ 	.short	0x0000


	//----- nvinfo : EIATTR_MAXREG_COUNT
	.align		4
        /*006c*/ 	.byte	0x03, 0x1b
        /*006e*/ 	.short	0x00ff


	//----- nvinfo : EIATTR_MERCURY_ISA_VERSION
	.align		4
        /*0070*/ 	.byte	0x03, 0x5f
        /*0072*/ 	.short	0x0101


	//----- nvinfo : EIATTR_VRC_CTA_INIT_COUNT
	.align		4
        /*0074*/ 	.byte	0x02, 0x4a
	.zero		1
	.zero		1


	//----- nvinfo : EIATTR_EXIT_INSTR_OFFSETS
	.align		4
        /*0078*/ 	.byte	0x04, 0x1c
        /*007a*/ 	.short	(.L_174 - .L_173)


	//   ....[0]....
.L_173:
        /*007c*/ 	.word	0x00000070


	//   ....[1]....
        /*0080*/ 	.word	0x00000d00


	//----- nvinfo : EIATTR_CBANK_PARAM_SIZE
	.align		4
.L_174:
        /*0084*/ 	.byte	0x03, 0x19
        /*0086*/ 	.short	0x0028


	//----- nvinfo : EIATTR_PARAM_CBANK
	.align		4
        /*0088*/ 	.byte	0x04, 0x0a
        /*008a*/ 	.short	(.L_176 - .L_175)
	.align		4
.L_175:
        /*008c*/ 	.word	index@(.nv.constant0._ZN9parlayANN31computeEuclideanDistancesKernelIfEEvPKT_S3_PfPKiii)
        /*0090*/ 	.short	0x0380
        /*0092*/ 	.short	0x0028


	//----- nvinfo : EIATTR_SW_WAR
	.align		4
.L_176:
        /*0094*/ 	.byte	0x04, 0x36
        /*0096*/ 	.short	(.L_178 - .L_177)
.L_177:
        /*0098*/ 	.word	0x00000008
.L_178:


//--------------------- .nv.info._ZN3cub18CUB_300001_SM_10006detail11EmptyKernelIvEEvv --------------------------
	.section	.nv.info._ZN3cub18CUB_300001_SM_10006detail11EmptyKernelIvEEvv,"",@"SHT_CUDA_INFO"
	.sectionflags	@""
	.align	4


	//----- nvinfo : EIATTR_CUDA_API_VERSION
	.align		4
        /*0000*/ 	.byte	0x04, 0x37
        /*0002*/ 	.short	(.L_180 - .L_179)
.L_179:
        /*0004*/ 	.word	0x00000082


	//----- nvinfo : EIATTR_SPARSE_MMA_MASK
	.align		4
.L_180:
        /*0008*/ 	.byte	0x03, 0x50
        /*000a*/ 	.short	0x0000


	//----- nvinfo : EIATTR_MAXREG_COUNT
	.align		4
        /*000c*/ 	.byte	0x03, 0x1b
        /*000e*/ 	.short	0x00ff


	//----- nvinfo : EIATTR_MERCURY_ISA_VERSION
	.align		4
        /*0010*/ 	.byte	0x03, 0x5f
        /*0012*/ 	.short	0x0101


	//----- nvinfo : EIATTR_VRC_CTA_INIT_COUNT
	.align		4
        /*0014*/ 	.byte	0x02, 0x4a
	.zero		1
	.zero		1


	//----- nvinfo : EIATTR_EXIT_INSTR_OFFSETS
	.align		4
        /*0018*/ 	.byte	0x04, 0x1c
        /*001a*/ 	.short	(.L_182 - .L_181)


	//   ....[0]....
.L_181:
        /*001c*/ 	.word	0x00000010


	//----- nvinfo : EIATTR_SW_WAR
	.align		4
.L_182:
        /*0020*/ 	.byte	0x04, 0x36
        /*0022*/ 	.short	(.L_184 - .L_183)
.L_183:
        /*0024*/ 	.word	0x00000008
.L_184:


//--------------------- .nv.callgraph             --------------------------
	.section	.nv.callgraph,"",@"SHT_CUDA_CALLGRAPH"
	.align	4
	.sectionentsize	8
	.align		4
        /*0000*/ 	.word	0x00000000
	.align		4
        /*0004*/ 	.word	0xffffffff
	.align		4
        /*0008*/ 	.word	0x00000000
	.align		4
        /*000c*/ 	.word	0xfffffffe
	.align		4
        /*0010*/ 	.word	0x00000000
	.align		4
        /*0014*/ 	.word	0xfffffffd
	.align		4
        /*0018*/ 	.word	0x00000000
	.align		4
        /*001c*/ 	.word	0xfffffffc


//--------------------- .nv.constant4             --------------------------
	.section	.nv.constant4,"a",@progbits
	.align	8
	.align		8
.nv.constant4:
        /*0000*/ 	.dword	_ZN34_INTERNAL_c716b3fb_4_k_cu_c9f8284d4cuda3std3__45__cpo5beginE
	.align		8
        /*0008*/ 	.dword	_ZN34_INTERNAL_c716b3fb_4_k_cu_c9f8284d4cuda3std3__45__cpo3endE
	.align		8
        /*0010*/ 	.dword	_ZN34_INTERNAL_c716b3fb_4_k_cu_c9f8284d4cuda3std3__45__cpo6cbeginE
	.align		8
        /*0018*/ 	.dword	_ZN34_INTERNAL_c716b3fb_4_k_cu_c9f8284d4cuda3std3__45__cpo4cendE
	.align		8
        /*0020*/ 	.dword	_ZN34_INTERNAL_c716b3fb_4_k_cu_c9f8284d4cuda3std3__45__cpo6rbeginE
	.align		8
        /*0028*/ 	.dword	_ZN34_INTERNAL_c716b3fb_4_k_cu_c9f8284d4cuda3std3__45__cpo4rendE
	.align		8
        /*0030*/ 	.dword	_ZN34_INTERNAL_c716b3fb_4_k_cu_c9f8284d4cuda3std3__45__cpo7crbeginE
	.align		8
        /*0038*/ 	.dword	_ZN34_INTERNAL_c716b3fb_4_k_cu_c9f8284d4cuda3std3__45__cpo5crendE
	.align		8
        /*0040*/ 	.dword	_ZN34_INTERNAL_c716b3fb_4_k_cu_c9f8284d4cuda3std3__436_GLOBAL__N__c716b3fb_4_k_cu_c9f8284d6ignoreE
	.align		8
        /*0048*/ 	.dword	_ZN34_INTERNAL_c716b3fb_4_k_cu_c9f8284d4cuda3std3__419piecewise_constructE
	.align		8
        /*0050*/ 	.dword	_ZN34_INTERNAL_c716b3fb_4_k_cu_c9f8284d4cuda3std3__48in_placeE
	.align		8
        /*0058*/ 	.dword	_ZN34_INTERNAL_c716b3fb_4_k_cu_c9f8284d4cuda3std3__420unreachable_sentinelE
	.align		8
        /*0060*/ 	.dword	_ZN34_INTERNAL_c716b3fb_4_k_cu_c9f8284d4cuda3std3__47nulloptE
	.align		8
        /*0068*/ 	.dword	_ZN34_INTERNAL_c716b3fb_4_k_cu_c9f8284d4cuda3std3__48unexpectE
	.align		8
        /*0070*/ 	.dword	_ZN34_INTERNAL_c716b3fb_4_k_cu_c9f8284d4cuda3std6ranges3__45__cpo4swapE
	.align		8
        /*0078*/ 	.dword	_ZN34_INTERNAL_c716b3fb_4_k_cu_c9f8284d4cuda3std6ranges3__45__cpo9iter_moveE
	.align		8
        /*0080*/ 	.dword	_ZN34_INTERNAL_c716b3fb_4_k_cu_c9f8284d4cuda3std6ranges3__45__cpo5beginE
	.align		8
        /*0088*/ 	.dword	_ZN34_INTERNAL_c716b3fb_4_k_cu_c9f8284d4cuda3std6ranges3__45__cpo3endE
	.align		8
        /*0090*/ 	.dword	_ZN34_INTERNAL_c716b3fb_4_k_cu_c9f8284d4cuda3std6ranges3__45__cpo6cbeginE
	.align		8
        /*0098*/ 	.dword	_ZN34_INTERNAL_c716b3fb_4_k_cu_c9f8284d4cuda3std6ranges3__45__cpo4cendE
	.align		8
        /*00a0*/ 	.dword	_ZN34_INTERNAL_c716b3fb_4_k_cu_c9f8284d4cuda3std6ranges3__45__cpo7advanceE
	.align		8
        /*00a8*/ 	.dword	_ZN34_INTERNAL_c716b3fb_4_k_cu_c9f8284d4cuda3std6ranges3__45__cpo9iter_swapE
	.align		8
        /*00b0*/ 	.dword	_ZN34_INTERNAL_c716b3fb_4_k_cu_c9f8284d4cuda3std6ranges3__45__cpo4nextE
	.align		8
        /*00b8*/ 	.dword	_ZN34_INTERNAL_c716b3fb_4_k_cu_c9f8284d4cuda3std6ranges3__45__cpo4prevE
	.align		8
        /*00c0*/ 	.dword	_ZN34_INTERNAL_c716b3fb_4_k_cu_c9f8284d4cuda3std6ranges3__45__cpo4dataE
	.align		8
        /*00c8*/ 	.dword	_ZN34_INTERNAL_c716b3fb_4_k_cu_c9f8284d4cuda3std6ranges3__45__cpo5cdataE
	.align		8
        /*00d0*/ 	.dword	_ZN34_INTERNAL_c716b3fb_4_k_cu_c9f8284d4cuda3std6ranges3__45__cpo4sizeE
	.align		8
        /*00d8*/ 	.dword	_ZN34_INTERNAL_c716b3fb_4_k_cu_c9f8284d4cuda3std6ranges3__45__cpo5ssizeE
	.align		8
        /*00e0*/ 	.dword	_ZN34_INTERNAL_c716b3fb_4_k_cu_c9f8284d4cuda3std6ranges3__45__cpo8distanceE
	.align		8
        /*00e8*/ 	.dword	_ZN34_INTERNAL_c716b3fb_4_k_cu_c9f8284d6thrust24THRUST_300001_SM_1000_NS8cuda_cub3parE
	.align		8
        /*00f0*/ 	.dword	_ZN34_INTERNAL_c716b3fb_4_k_cu_c9f8284d6thrust24THRUST_300001_SM_1000_NS8cuda_cub10par_nosyncE
	.align		8
        /*00f8*/ 	.dword	_ZN34_INTERNAL_c716b3fb_4_k_cu_c9f8284d6thrust24THRUST_300001_SM_1000_NS6system6detail10sequential3seqE
	.align		8
        /*0100*/ 	.dword	_ZN34_INTERNAL_c716b3fb_4_k_cu_c9f8284d6thrust24THRUST_300001_SM_1000_NS12placeholders2_1E
	.align		8
        /*0108*/ 	.dword	_ZN34_INTERNAL_c716b3fb_4_k_cu_c9f8284d6thrust24THRUST_300001_SM_1000_NS12placeholders2_2E
	.align		8
        /*0110*/ 	.dword	_ZN34_INTERNAL_c716b3fb_4_k_cu_c9f8284d6thrust24THRUST_300001_SM_1000_NS12placeholders2_3E
	.align		8
        /*0118*/ 	.dword	_ZN34_INTERNAL_c716b3fb_4_k_cu_c9f8284d6thrust24THRUST_300001_SM_1000_NS12placeholders2_4E
	.align		8
        /*0120*/ 	.dword	_ZN34_INTERNAL_c716b3fb_4_k_cu_c9f8284d6thrust24THRUST_300001_SM_1000_NS12placeholders2_5E
	.align		8
        /*0128*/ 	.dword	_ZN34_INTERNAL_c716b3fb_4_k_cu_c9f8284d6thrust24THRUST_300001_SM_1000_NS12placeholders2_6E
	.align		8
        /*0130*/ 	.dword	_ZN34_INTERNAL_c716b3fb_4_k_cu_c9f8284d6thrust24THRUST_300001_SM_1000_NS12placeholders2_7E
	.align		8
        /*0138*/ 	.dword	_ZN34_INTERNAL_c716b3fb_4_k_cu_c9f8284d6thrust24THRUST_300001_SM_1000_NS12placeholders2_8E
	.align		8
        /*0140*/ 	.dword	_ZN34_INTERNAL_c716b3fb_4_k_cu_c9f8284d6thrust24THRUST_300001_SM_1000_NS12placeholders2_9E
	.align		8
        /*0148*/ 	.dword	_ZN34_INTERNAL_c716b3fb_4_k_cu_c9f8284d6thrust24THRUST_300001_SM_1000_NS12placeholders3_10E
	.align		8
        /*0150*/ 	.dword	_ZN34_INTERNAL_c716b3fb_4_k_cu_c9f8284d6thrust24THRUST_300001_SM_1000_NS3seqE


//--------------------- .text._ZN9parlayANN31computeEuclideanDistancesKernelItEEvPKT_S3_PfPKiii --------------------------
	.section	.text._ZN9parlayANN31computeEuclideanDistancesKernelItEEvPKT_S3_PfPKiii,"ax",@progbits
	.align	128
        .global         _ZN9parlayANN31computeEuclideanDistancesKernelItEEvPKT_S3_PfPKiii
        .type           _ZN9parlayANN31computeEuclideanDistancesKernelItEEvPKT_S3_PfPKiii,@function
        .size           _ZN9parlayANN31computeEuclideanDistancesKernelItEEvPKT_S3_PfPKiii,(.L_x_30 - _ZN9parlayANN31computeEuclideanDistancesKernelItEEvPKT_S3_PfPKiii)
        .other          _ZN9parlayANN31computeEuclideanDistancesKernelItEEvPKT_S3_PfPKiii,@"STO_CUDA_ENTRY STV_DEFAULT"
_ZN9parlayANN31computeEuclideanDistancesKernelItEEvPKT_S3_PfPKiii:
.text._ZN9parlayANN31computeEuclideanDistancesKernelItEEvPKT_S3_PfPKiii:
[----:B------:R-:W-:Y:S01]  /*0000*/  LDC R1, c[0x0][0x37c] ;  /* 0x0000df00ff017b82 */ /* 0x000fe20000000800 */
[----:B------:R-:W0:Y:S07]  /*0010*/  S2R R3, SR_TID.X ;  /* 0x0000000000037919 */ /* 0x000e2e0000002100 */
[----:B------:R-:W0:Y:S01]  /*0020*/  S2UR UR4, SR_CTAID.X ;  /* 0x00000000000479c3 */ /* 0x000e220000002500 */
[----:B------:R-:W1:Y:S07]  /*0030*/  LDCU UR5, c[0x0][0x3a0] ;  /* 0x00007400ff0577ac */ /* 0x000e6e0008000800 */
[----:B------:R-:W0:Y:S02]  /*0040*/  LDC R0, c[0x0][0x360] ;  /* 0x0000d800ff007b82 */ /* 0x000e240000000800 */
[----:B0-----:R-:W-:-:S05]  /*0050*/  IMAD R0, R0, UR4, R3 ;  /* 0x0000000400007c24 */ /* 0x001fca000f8e0203 */
[----:B-1----:R-:W-:-:S13]  /*0060*/  ISETP.GE.AND P0, PT, R0, UR5, PT ;  /* 0x0000000500007c0c */ /* 0x002fda000bf06270 */
[----:B------:R-:W-:Y:S05]  /*0070*/  @P0 EXIT ;  /* 0x000000000000094d */ /* 0x000fea0003800000 */
[----:B------:R-:W0:Y:S01]  /*0080*/  LDCU UR6, c[0x0][0x3a4] ;  /* 0x00007480ff0677ac */ /* 0x000e220008000800 */
[----:B------:R-:W-:Y:S01]  /*0090*/  IMAD.MOV.U32 R6, RZ, RZ, RZ ;  /* 0x000000ffff067224 */ /* 0x000fe200078e00ff */
[----:B------:R-:W1:Y:S01]  /*00a0*/  LDCU.64 UR12, c[0x0][0x358] ;  /* 0x00006b00ff0c77ac */ /* 0x000e620008000a00 */
[----:B0-----:R-:W-:-:S09]  /*00b0*/  UISETP.GE.AND UP0, UPT, UR6, 0x1, UPT ;  /* 0x000000010600788c */ /* 0x001fd2000bf06270 */
[----:B-1----:R-:W-:Y:S05]  /*00c0*/  BRA.U !UP0, `(.L_x_0) ;  /* 0x0000000908687547 */ /* 0x002fea000b800000 */
[----:B------:R-:W0:Y:S02]  /*00d0*/  LDC.64 R2, c[0x0][0x398] ;  /* 0x0000e600ff027b82 */ /* 0x000e240000000a00 */
[----:B0-----:R-:W-:-:S06]  /*00e0*/  IMAD.WIDE R2, R0, 0x4, R2 ;  /* 0x0000000400027825 */ /* 0x001fcc00078e0202 */
[----:B------:R-:W2:Y:S01]  /*00f0*/  LDG.E R2, desc[UR12][R2.64] ;  /* 0x0000000c02027981 */ /* 0x000ea2000c1e1900 */
[----:B------:R-:W-:Y:S01]  /*0100*/  UISETP.GE.U32.AND UP1, UPT, UR6, 0x8, UPT ;  /* 0x000000080600788c */ /* 0x000fe2000bf26070 */
[----:B------:R-:W-:Y:S01]  /*0110*/  CS2R R6, SRZ ;  /* 0x0000000000067805 */ /* 0x000fe2000001ff00 */
[----:B------:R-:W-:-:S04]  /*0120*/  ULOP3.LUT UR7, UR6, 0x7, URZ, 0xc0, !UPT ;  /* 0x0000000706077892 */ /* 0x000fc8000f8ec0ff */
[----:B------:R-:W-:Y:S01]  /*0130*/  UISETP.NE.AND UP0, UPT, UR7, URZ, UPT ;  /* 0x000000ff0700728c */ /* 0x000fe2000bf05270 */
[----:B--2---:R-:W-:-:S05]  /*0140*/  IMAD R10, R2, UR6, RZ ;  /* 0x00000006020a7c24 */ /* 0x004fca000f8e02ff */
[----:B------:R-:W-:Y:S01]  /*0150*/  SHF.R.S32.HI R8, RZ, 0x1f, R10 ;  /* 0x0000001fff087819 */ /* 0x000fe2000001140a */
[----:B------:R-:W-:Y:S06]  /*0160*/  BRA.U !UP1, `(.L_x_1) ;  /* 0x0000000509107547 */ /* 0x000fec000b800000 */
[----:B------:R-:W0:Y:S01]  /*0170*/  LDCU.128 UR8, c[0x0][0x380] ;  /* 0x00007000ff0877ac */ /* 0x000e220008000c00 */
[----:B------:R-:W-:Y:S01]  /*0180*/  IMAD.MOV.U32 R6, RZ, RZ, RZ ;  /* 0x000000ffff067224 */ /* 0x000fe200078e00ff */
[----:B0-----:R-:W-:Y:S01]  /*0190*/  UIADD3 UR4, UP1, UPT, UR8, 0x8, URZ ;  /* 0x0000000808047890 */ /* 0x001fe2000ff3e0ff */
[C---:B------:R-:W-:Y:S01]  /*01a0*/  LEA R2, P0, R10.reuse, UR10, 0x1 ;  /* 0x0000000a0a027c11 */ /* 0x040fe2000f8008ff */
[----:B------:R-:W-:Y:S02]  /*01b0*/  ULOP3.LUT UR8, UR6, 0x7ffffff8, URZ, 0xc0, !UPT ;  /* 0x7ffffff806087892 */ /* 0x000fe4000f8ec0ff */
[----:B------:R-:W-:Y:S01]  /*01c0*/  UIADD3.X UR5, UPT, UPT, URZ, UR9, URZ, UP1, !UPT ;  /* 0x00000009ff057290 */ /* 0x000fe20008ffe4ff */
[----:B------:R-:W-:Y:S01]  /*01d0*/  LEA.HI.X R3, R10, UR11, R8, 0x1, P0 ;  /* 0x0000000b0a037c11 */ /* 0x000fe200080f0c08 */
[----:B------:R-:W-:Y:S01]  /*01e0*/  IMAD.U32 R4, RZ, RZ, UR4 ;  /* 0x00000004ff047e24 */ /* 0x000fe2000f8e00ff */
[----:B------:R-:W-:Y:S01]  /*01f0*/  IADD3 R2, P0, PT, R2, 0x8, RZ ;  /* 0x0000000802027810 */ /* 0x000fe20007f1e0ff */
[----:B------:R-:W-:Y:S01]  /*0200*/  IMAD.U32 R7, RZ, RZ, UR8 ;  /* 0x00000008ff077e24 */ /* 0x000fe2000f8e00ff */
[----:B------:R-:W-:Y:S01]  /*0210*/  UIADD3 UR9, UPT, UPT, -UR8, URZ, URZ ;  /* 0x000000ff08097290 */ /* 0x000fe2000fffe1ff */
[----:B------:R-:W-:Y:S01]  /*0220*/  IMAD.U32 R5, RZ, RZ, UR5 ;  /* 0x00000005ff057e24 */ /* 0x000fe2000f8e00ff */
[----:B------:R-:W-:-:S10]  /*0230*/  IADD3.X R3, PT, PT, RZ, R3, RZ, P0, !PT ;  /* 0x00000003ff037210 */ /* 0x000fd400007fe4ff */
.L_x_2:
[----:B------:R-:W2:Y:S04]  /*0240*/  LDG.E.U16 R22, desc[UR12][R4.64+-0x8] ;  /* 0xfffff80c04167981 */ /* 0x000ea8000c1e1500 */
[----:B------:R-:W3:Y:S04]  /*0250*/  LDG.E.U16 R23, desc[UR12][R2.64+-0x8] ;  /* 0xfffff80c02177981 */ /* 0x000ee8000c1e1500 */
[----:B------:R-:W4:Y:S04]  /*0260*/  LDG.E.U16 R24, desc[UR12][R4.64+-0x6] ;  /* 0xfffffa0c04187981 */ /* 0x000f28000c1e1500 */
[----:B------:R-:W5:Y:S04]  /*0270*/  LDG.E.U16 R25, desc[UR12][R2.64+-0x6] ;  /* 0xfffffa0c02197981 */ /* 0x000f68000c1e1500 */
        /* <DEDUP_REMOVED lines=10> */
[----:B------:R0:W5:Y:S04]  /*0320*/  LDG.E.U16 R20, desc[UR12][R4.64+0x6] ;  /* 0x0000060c04147981 */ /* 0x000168000c1e1500 */
[----:B------:R1:W5:Y:S01]  /*0330*/  LDG.E.U16 R21, desc[UR12][R2.64+0x6] ;  /* 0x0000060c02157981 */ /* 0x000362000c1e1500 */
[----:B------:R-:W-:-:S04]  /*0340*/  UIADD3 UR9, UPT, UPT, UR9, 0x8, URZ ;  /* 0x0000000809097890 */ /* 0x000fc8000fffe0ff */
[----:B------:R-:W-:Y:S01]  /*0350*/  UISETP.NE.AND UP1, UPT, UR9, URZ, UPT ;  /* 0x000000ff0900728c */ /* 0x000fe2000bf25270 */
[----:B0-----:R-:W-:Y:S02]  /*0360*/  IADD3 R4, P0, PT, R4, 0x10, RZ ;  /* 0x0000001004047810 */ /* 0x001fe40007f1e0ff */
[----:B-1----:R-:W-:-:S03]  /*0370*/  IADD3 R2, P1, PT, R2, 0x10, RZ ;  /* 0x0000001002027810 */ /* 0x002fc60007f3e0ff */
[----:B------:R-:W-:Y:S02]  /*0380*/  IMAD.X R5, RZ, RZ, R5, P0 ;  /* 0x000000ffff057224 */ /* 0x000fe400000e0605 */
[----:B------:R-:W-:Y:S01]  /*0390*/  IMAD.X R3, RZ, RZ, R3, P1 ;  /* 0x000000ffff037224 */ /* 0x000fe200008e0603 */
[----:B--2---:R-:W-:Y:S02]  /*03a0*/  I2FP.F32.U32 R22, R22 ;  /* 0x0000001600167245 */ /* 0x004fe40000201000 */
[----:B---3--:R-:W-:Y:S02]  /*03b0*/  I2FP.F32.U32 R23, R23 ;  /* 0x0000001700177245 */ /* 0x008fe40000201000 */
[----:B----4-:R-:W-:-:S03]  /*03c0*/  I2FP.F32.U32 R24, R24 ;  /* 0x0000001800187245 */ /* 0x010fc60000201000 */
[----:B------:R-:W-:Y:S01]  /*03d0*/  FADD R23, R22, -R23 ;  /* 0x8000001716177221 */ /* 0x000fe20000000000 */
[----:B-----5:R-:W-:-:S03]  /*03e0*/  I2FP.F32.U32 R25, R25 ;  /* 0x0000001900197245 */ /* 0x020fc60000201000 */
[----:B------:R-:W-:Y:S01]  /*03f0*/  FFMA R6, R23, R23, R6 ;  /* 0x0000001717067223 */ /* 0x000fe20000000006 */
[----:B------:R-:W-:Y:S01]  /*0400*/  I2FP.F32.U32 R9, R9 ;  /* 0x0000000900097245 */ /* 0x000fe20000201000 */
[----:B------:R-:W-:Y:S01]  /*0410*/  FADD R25, R24, -R25 ;  /* 0x8000001918197221 */ /* 0x000fe20000000000 */
[----:B------:R-:W-:-:S03]  /*0420*/  I2FP.F32.U32 R22, R11 ;  /* 0x0000000b00167245 */ /* 0x000fc60000201000 */
        /* <DEDUP_REMOVED lines=20> */
[----:B------:R-:W-:Y:S02]  /*0570*/  FFMA R6, R19, R19, R6 ;  /* 0x0000001313067223 */ /* 0x000fe40000000006 */
[----:B------:R-:W-:-:S04]  /*0580*/  FADD R21, R20, -R21 ;  /* 0x8000001514157221 */ /* 0x000fc80000000000 */
[----:B------:R-:W-:Y:S01]  /*0590*/  FFMA R6, R21, R21, R6 ;  /* 0x0000001515067223 */ /* 0x000fe20000000006 */
[----:B------:R-:W-:Y:S06]  /*05a0*/  BRA.U UP1, `(.L_x_2) ;  /* 0xfffffffd01247547 */ /* 0x000fec000b83ffff */
.L_x_1:
[----:B------:R-:W-:Y:S05]  /*05b0*/  BRA.U !UP0, `(.L_x_0) ;  /* 0x00000005082c7547 */ /* 0x000fea000b800000 */
[----:B------:R-:W-:Y:S02]  /*05c0*/  UISETP.GE.U32.AND UP0, UPT, UR7, 0x4, UPT ;  /* 0x000000040700788c */ /* 0x000fe4000bf06070 */
[----:B------:R-:W-:-:S04]  /*05d0*/  ULOP3.LUT UR5, UR6, 0x3, URZ, 0xc0, !UPT ;  /* 0x0000000306057892 */ /* 0x000fc8000f8ec0ff */
[----:B------:R-:W-:-:S03]  /*05e0*/  UISETP.NE.AND UP1, UPT, UR5, URZ, UPT ;  /* 0x000000ff0500728c */ /* 0x000fc6000bf25270 */
[----:B------:R-:W-:Y:S08]  /*05f0*/  BRA.U !UP0, `(.L_x_3) ;  /* 0x0000000108807547 */ /* 0x000ff0000b800000 */
[----:B------:R-:W0:Y:S01]  /*0600*/  LDC.64 R4, c[0x0][0x380] ;  /* 0x0000e000ff047b82 */ /* 0x000e220000000a00 */
[----:B------:R-:W1:Y:S01]  /*0610*/  LDCU.64 UR8, c[0x0][0x388] ;  /* 0x00007100ff0877ac */ /* 0x000e620008000a00 */
[----:B------:R-:W-:-:S04]  /*0620*/  IADD3 R3, P0, PT, R10, R7, RZ ;  /* 0x000000070a037210 */ /* 0x000fc80007f1e0ff */
[----:B------:R-:W-:Y:S02]  /*0630*/  IADD3.X R12, PT, PT, RZ, R8, RZ, P0, !PT ;  /* 0x00000008ff0c7210 */ /* 0x000fe400007fe4ff */
[----:B-1----:R-:W-:-:S04]  /*0640*/  LEA R2, P0, R3, UR8, 0x1 ;  /* 0x0000000803027c11 */ /* 0x002fc8000f8008ff */
[----:B------:R-:W-:Y:S01]  /*0650*/  LEA.HI.X R3, R3, UR9, R12, 0x1, P0 ;  /* 0x0000000903037c11 */ /* 0x000fe200080f0c0c */
[----:B0-----:R-:W-:-:S04]  /*0660*/  IMAD.WIDE.U32 R4, R7, 0x2, R4 ;  /* 0x0000000207047825 */ /* 0x001fc800078e0004 */
[----:B------:R-:W2:Y:S04]  /*0670*/  LDG.E.U16 R11, desc[UR12][R2.64] ;  /* 0x0000000c020b7981 */ /* 0x000ea8000c1e1500 */
[----:B------:R-:W3:Y:S04]  /*0680*/  LDG.E.U16 R9, desc[UR12][R4.64] ;  /* 0x0000000c04097981 */ /* 0x000ee8000c1e1500 */
[----:B------:R-:W4:Y:S04]  /*0690*/  LDG.E.U16 R13, desc[UR12][R4.64+0x2] ;  /* 0x0000020c040d7981 */ /* 0x000f28000c1e1500 */
[----:B------:R-:W5:Y:S04]  /*06a0*/  LDG.E.U16 R14, desc[UR12][R2.64+0x2] ;  /* 0x0000020c020e7981 */ /* 0x000f68000c1e1500 */
[----:B------:R-:W5:Y:S04]  /*06b0*/  LDG.E.U16 R15, desc[UR12][R4.64+0x4] ;  /* 0x0000040c040f7981 */ /* 0x000f68000c1e1500 */
[----:B------:R-:W5:Y:S04]  /*06c0*/  LDG.E.U16 R16, desc[UR12][R2.64+0x4] ;  /* 0x0000040c02107981 */ /* 0x000f68000c1e1500 */
[----:B------:R-:W5:Y:S04]  /*06d0*/  LDG.E.U16 R17, desc[UR12][R4.64+0x6] ;  /* 0x0000060c04117981 */ /* 0x000f68000c1e1500 */
[----:B------:R-:W5:Y:S01]  /*06e0*/  LDG.E.U16 R18, desc[UR12][R2.64+0x6] ;  /* 0x0000060c02127981 */ /* 0x000f62000c1e1500 */
[----:B------:R-:W-:Y:S01]  /*06f0*/  VIADD R7, R7, 0x4 ;  /* 0x0000000407077836 */ /* 0x000fe20000000000 */
[----:B--2---:R-:W-:-:S02]  /*0700*/  I2FP.F32.U32 R12, R11 ;  /* 0x0000000b000c7245 */ /* 0x004fc40000201000 */
        /* <DEDUP_REMOVED lines=14> */
[----:B------:R-:W-:-:S07]  /*07f0*/  FFMA R6, R17, R17, R6 ;  /* 0x0000001111067223 */ /* 0x000fce0000000006 */
.L_x_3:
[----:B------:R-:W-:Y:S05]  /*0800*/  BRA.U !UP1, `(.L_x_0) ;  /* 0x0000000109987547 */ /* 0x000fea000b800000 */
[----:B------:R-:W-:Y:S02]  /*0810*/  UISETP.NE.AND UP0, UPT, UR5, 0x1, UPT ;  /* 0x000000010500788c */ /* 0x000fe4000bf05270 */
[----:B------:R-:W-:-:S04]  /*0820*/  ULOP3.LUT UR4, UR6, 0x1, URZ, 0xc0, !UPT ;  /* 0x0000000106047892 */ /* 0x000fc8000f8ec0ff */
[----:B------:R-:W-:-:S03]  /*0830*/  UISETP.NE.U32.AND UP1, UPT, UR4, 0x1, UPT ;  /* 0x000000010400788c */ /* 0x000fc6000bf25070 */
[----:B------:R-:W-:Y:S08]  /*0840*/  BRA.U !UP0, `(.L_x_4) ;  /* 0x0000000108507547 */ /* 0x000ff0000b800000 */
[----:B------:R-:W0:Y:S01]  /*0850*/  LDC.64 R2, c[0x0][0x380] ;  /* 0x0000e000ff027b82 */ /* 0x000e220000000a00 */
[----:B------:R-:W1:Y:S01]  /*0860*/  LDCU.64 UR4, c[0x0][0x388] ;  /* 0x00007100ff0477ac */ /* 0x000e620008000a00 */
[----:B------:R-:W-:-:S05]  /*0870*/  IADD3 R5, P0, PT, R10, R7, RZ ;  /* 0x000000070a057210 */ /* 0x000fca0007f1e0ff */
[----:B------:R-:W-:Y:S01]  /*0880*/  IMAD.X R12, RZ, RZ, R8, P0 ;  /* 0x000000ffff0c7224 */ /* 0x000fe200000e0608 */
[----:B-1----:R-:W-:-:S04]  /*0890*/  LEA R4, P0, R5, UR4, 0x1 ;  /* 0x0000000405047c11 */ /* 0x002fc8000f8008ff */
[----:B------:R-:W-:Y:S01]  /*08a0*/  LEA.HI.X R5, R5, UR5, R12, 0x1, P0 ;  /* 0x0000000505057c11 */ /* 0x000fe200080f0c0c */
[----:B0-----:R-:W-:-:S04]  /*08b0*/  IMAD.WIDE.U32 R2, R7, 0x2, R2 ;  /* 0x0000000207027825 */ /* 0x001fc800078e0002 */
[----:B------:R-:W2:Y:S04]  /*08c0*/  LDG.E.U16 R11, desc[UR12][R4.64] ;  /* 0x0000000c040b7981 */ /* 0x000ea8000c1e1500 */
[----:B------:R-:W3:Y:S04]  /*08d0*/  LDG.E.U16 R9, desc[UR12][R2.64] ;  /* 0x0000000c02097981 */ /* 0x000ee8000c1e1500 */
[----:B------:R-:W4:Y:S04]  /*08e0*/  LDG.E.U16 R13, desc[UR12][R2.64+0x2] ;  /* 0x0000020c020d7981 */ /* 0x000f28000c1e1500 */
[----:B------:R-:W5:Y:S01]  /*08f0*/  LDG.E.U16 R14, desc[UR12][R4.64+0x2] ;  /* 0x0000020c040e7981 */ /* 0x000f62000c1e1500 */
[----:B------:R-:W-:-:S02]  /*0900*/  IADD3 R7, PT, PT, R7, 0x2, RZ ;  /* 0x0000000207077810 */ /* 0x000fc40007ffe0ff */
[----:B--2---:R-:W-:Y:S02]  /*0910*/  I2FP.F32.U32 R12, R11 ;  /* 0x0000000b000c7245 */ /* 0x004fe40000201000 */
[----:B---3--:R-:W-:Y:S02]  /*0920*/  I2FP.F32.U32 R9, R9 ;  /* 0x0000000900097245 */ /* 0x008fe40000201000 */
[----:B----4-:R-:W-:-:S03]  /*0930*/  I2FP.F32.U32 R13, R13 ;  /* 0x0000000d000d7245 */ /* 0x010fc60000201000 */
[----:B------:R-:W-:Y:S01]  /*0940*/  FADD R9, R9, -R12 ;  /* 0x8000000c09097221 */ /* 0x000fe20000000000 */
[----:B-----5:R-:W-:-:S03]  /*0950*/  I2FP.F32.U32 R14, R14 ;  /* 0x0000000e000e7245 */ /* 0x020fc60000201000 */
[----:B------:R-:W-:Y:S02]  /*0960*/  FFMA R6, R9, R9, R6 ;  /* 0x0000000909067223 */ /* 0x000fe40000000006 */
[----:B------:R-:W-:-:S04]  /*0970*/  FADD R13, R13, -R14 ;  /* 0x8000000e0d0d7221 */ /* 0x000fc80000000000 */
[----:B------:R-:W-:-:S07]  /*0980*/  FFMA R6, R13, R13, R6 ;  /* 0x0000000d0d067223 */ /* 0x000fce0000000006 */
.L_x_4:
[----:B------:R-:W-:Y:S05]  /*0990*/  BRA.U UP1, `(.L_x_0) ;  /* 0x0000000101347547 */ /* 0x000fea000b800000 */
        /* <DEDUP_REMOVED lines=8> */
[----:B------:R-:W3:Y:S01]  /*0a20*/  LDG.E.U16 R2, desc[UR12][R2.64] ;  /* 0x0000000c02027981 */ /* 0x000ee2000c1e1500 */
[----:B--2---:R-:W-:Y:S02]  /*0a30*/  I2FP.F32.U32 R8, R4 ;  /* 0x0000000400087245 */ /* 0x004fe40000201000 */
[----:B---3--:R-:W-:-:S05]  /*0a40*/  I2FP.F32.U32 R7, R2 ;  /* 0x0000000200077245 */ /* 0x008fca0000201000 */
[----:B------:R-:W-:-:S04]  /*0a50*/  FADD R7, R7, -R8 ;  /* 0x8000000807077221 */ /* 0x000fc80000000000 */
[----:B------:R-:W-:-:S07]  /*0a60*/  FFMA R6, R7, R7, R6 ;  /* 0x0000000707067223 */ /* 0x000fce0000000006 */
.L_x_0:
[----:B------:R-:W0:Y:S02]  /*0a70*/  LDC.64 R2, c[0x0][0x390] ;  /* 0x0000e400ff027b82 */ /* 0x000e240000000a00 */
[----:B0-----:R-:W-:-:S05]  /*0a80*/  IMAD.WIDE R2, R0, 0x4, R2 ;  /* 0x0000000400027825 */ /* 0x001fca00078e0202 */
[----:B------:R-:W-:Y:S01]  /*0a90*/  STG.E desc[UR12][R2.64], R6 ;  /* 0x0000000602007986 */ /* 0x000fe2000c10190c */
[----:B------:R-:W-:Y:S05]  /*0aa0*/  EXIT ;  /* 0x000000000000794d */ /* 0x000fea0003800000 */
.L_x_5:
[----:B------:R-:W-:-:S00]  /*0ab0*/  BRA `(.L_x_5) ;  /* 0xfffffffc00fc7947 */ /* 0x000fc0000383ffff */
[----:B------:R-:W-:-:S00]  /*0ac0*/  NOP ;  /* 0x0000000000007918 */ /* 0x000fc00000000000 */
        /* <DEDUP_REMOVED lines=11> */
.L_x_30:


//--------------------- .text._ZN9parlayANN31computeEuclideanDistancesKernelIaEEvPKT_S3_PfPKiii --------------------------
	.section	.text._ZN9parlayANN31computeEuclideanDistancesKernelIaEEvPKT_S3_PfPKiii,"ax",@progbits
	.align	128
        .global         _ZN9parlayANN31computeEuclideanDistancesKernelIaEEvPKT_S3_PfPKiii
        .type           _ZN9parlayANN31computeEuclideanDistancesKernelIaEEvPKT_S3_PfPKiii,@function
        .size           _ZN9parlayANN31computeEuclideanDistancesKernelIaEEvPKT_S3_PfPKiii,(.L_x_31 - _ZN9parlayANN31computeEuclideanDistancesKernelIaEEvPKT_S3_PfPKiii)
        .other          _ZN9parlayANN31computeEuclideanDistancesKernelIaEEvPKT_S3_PfPKiii,@"STO_CUDA_ENTRY STV_DEFAULT"
_ZN9parlayANN31computeEuclideanDistancesKernelIaEEvPKT_S3_PfPKiii:
.text._ZN9parlayANN31computeEuclideanDistancesKernelIaEEvPKT_S3_PfPKiii:
        /* <DEDUP_REMOVED lines=8> */
[----:B------:R-:W0:Y:S01]  /*0080*/  LDC R6, c[0x0][0x3a4] ;  /* 0x0000e900ff067b82 */ /* 0x000e220000000800 */
[----:B------:R-:W1:Y:S01]  /*0090*/  LDCU.64 UR8, c[0x0][0x358] ;  /* 0x00006b00ff0877ac */ /* 0x000e620008000a00 */
[----:B------:R-:W-:Y:S01]  /*00a0*/  HFMA2 R10, -RZ, RZ, 0, 0 ;  /* 0x00000000ff0a7431 */ /* 0x000fe200000001ff */
[----:B0-----:R-:W-:-:S13]  /*00b0*/  ISETP.GE.AND P0, PT, R6, 0x1, PT ;  /* 0x000000010600780c */ /* 0x001fda0003f06270 */
[----:B-1----:R-:W-:Y:S05]  /*00c0*/  @!P0 BRA `(.L_x_6) ;  /* 0x0000000800488947 */ /* 0x002fea0003800000 */
[----:B------:R-:W0:Y:S02]  /*00d0*/  LDC.64 R2, c[0x0][0x398] ;  /* 0x0000e600ff027b82 */ /* 0x000e240000000a00 */
[----:B0-----:R-:W-:-:S06]  /*00e0*/  IMAD.WIDE R2, R0, 0x4, R2 ;  /* 0x0000000400027825 */ /* 0x001fcc00078e0202 */
[----:B------:R-:W2:Y:S01]  /*00f0*/  LDG.E R3, desc[UR8][R2.64] ;  /* 0x0000000802037981 */ /* 0x000ea2000c1e1900 */
[C---:B------:R-:W-:Y:S02]  /*0100*/  ISETP.GE.U32.AND P1, PT, R6.reuse, 0x8, PT ;  /* 0x000000080600780c */ /* 0x040fe40003f26070 */
[----:B------:R-:W-:Y:S02]  /*0110*/  CS2R R10, SRZ ;  /* 0x00000000000a7805 */ /* 0x000fe4000001ff00 */
[----:B------:R-:W-:-:S04]  /*0120*/  LOP3.LUT R7, R6, 0x7, RZ, 0xc0, !PT ;  /* 0x0000000706077812 */ /* 0x000fc800078ec0ff */
[----:B------:R-:W-:Y:S01]  /*0130*/  ISETP.NE.AND P0, PT, R7, RZ, PT ;  /* 0x000000ff0700720c */ /* 0x000fe20003f05270 */
[----:B--2---:R-:W-:-:S05]  /*0140*/  IMAD R9, R3, R6, RZ ;  /* 0x0000000603097224 */ /* 0x004fca00078e02ff */
[----:B------:R-:W-:Y:S01]  /*0150*/  SHF.R.S32.HI R8, RZ, 0x1f, R9 ;  /* 0x0000001fff087819 */ /* 0x000fe20000011409 */
[----:B------:R-:W-:Y:S06]  /*0160*/  @!P1 BRA `(.L_x_7) ;  /* 0x0000000400089947 */ /* 0x000fec0003800000 */
[----:B------:R-:W0:Y:S01]  /*0170*/  LDCU.128 UR4, c[0x0][0x380] ;  /* 0x00007000ff0477ac */ /* 0x000e220008000c00 */
[----:B------:R-:W-:Y:S02]  /*0180*/  LOP3.LUT R11, R6, 0x7ffffff8, RZ, 0xc0, !PT ;  /* 0x7ffffff8060b7812 */ /* 0x000fe400078ec0ff */
[----:B------:R-:W-:-:S03]  /*0190*/  MOV R10, RZ ;  /* 0x000000ff000a7202 */ /* 0x000fc60000000f00 */
[----:B------:R-:W-:Y:S01]  /*01a0*/  IMAD.MOV R15, RZ, RZ, -R11 ;  /* 0x000000ffff0f7224 */ /* 0x000fe200078e0a0b */
[----:B0-----:R-:W-:Y:S01]  /*01b0*/  UIADD3 UR4, UP0, UPT, UR4, 0x3, URZ ;  /* 0x0000000304047890 */ /* 0x001fe2000ff1e0ff */
[----:B------:R-:W-:-:S03]  /*01c0*/  IADD3 R2, P1, PT, R9, UR6, RZ ;  /* 0x0000000609027c10 */ /* 0x000fc6000ff3e0ff */
[----:B------:R-:W-:Y:S01]  /*01d0*/  UIADD3.X UR5, UPT, UPT, URZ, UR5, URZ, UP0, !UPT ;  /* 0x00000005ff057290 */ /* 0x000fe200087fe4ff */
[----:B------:R-:W-:Y:S02]  /*01e0*/  IADD3 R2, P2, PT, R2, 0x3, RZ ;  /* 0x0000000302027810 */ /* 0x000fe40007f5e0ff */
[----:B------:R-:W-:Y:S02]  /*01f0*/  MOV R4, UR4 ;  /* 0x0000000400047c02 */ /* 0x000fe40008000f00 */
[----:B------:R-:W-:Y:S01]  /*0200*/  IADD3.X R3, PT, PT, RZ, UR7, R8, P2, P1 ;  /* 0x00000007ff037c10 */ /* 0x000fe200097e2408 */
[----:B------:R-:W-:-:S08]  /*0210*/  IMAD.U32 R5, RZ, RZ, UR5 ;  /* 0x00000005ff057e24 */ /* 0x000fd0000f8e00ff */
.L_x_8:
[----:B------:R-:W2:Y:S04]  /*0220*/  LDG.E.S8 R13, desc[UR8][R4.64+-0x3] ;  /* 0xfffffd08040d7981 */ /* 0x000ea8000c1e1300 */
[----:B------:R-:W3:Y:S04]  /*0230*/  LDG.E.S8 R27, desc[UR8][R2.64+-0x3] ;  /* 0xfffffd08021b7981 */ /* 0x000ee8000c1e1300 */
[----:B------:R-:W4:Y:S04]  /*0240*/  LDG.E.S8 R21, desc[UR8][R4.64+-0x2] ;  /* 0xfffffe0804157981 */ /* 0x000f28000c1e1300 */
[----:B------:R-:W5:Y:S04]  /*0250*/  LDG.E.S8 R14, desc[UR8][R2.64+-0x2] ;  /* 0xfffffe08020e7981 */ /* 0x000f68000c1e1300 */
        /* <DEDUP_REMOVED lines=8> */
[----:B------:R-:W5:Y:S01]  /*02e0*/  LDG.E.S8 R20, desc[UR8][R2.64+0x3] ;  /* 0x0000030802147981 */ /* 0x000f62000c1e1300 */
[----:B--2---:R0:W-:Y:S08]  /*02f0*/  I2F.S16 R17, R13 ;  /* 0x0000000d00117306 */ /* 0x0041f00000101400 */
[----:B---3--:R-:W1:Y:S01]  /*0300*/  I2F.S16 R18, R27 ;  /* 0x0000001b00127306 */ /* 0x008e620000101400 */
[----:B0-----:R-:W2:Y:S01]  /*0310*/  LDG.E.S8 R13, desc[UR8][R4.64+0x3] ;  /* 0x00000308040d7981 */ /* 0x001ea2000c1e1300 */
[----:B-1----:R-:W-:-:S03]  /*0320*/  FADD R17, R17, -R18 ;  /* 0x8000001211117221 */ /* 0x002fc60000000000 */
[----:B------:R-:W3:Y:S01]  /*0330*/  LDG.E.S8 R18, desc[UR8][R4.64+0x4] ;  /* 0x0000040804127981 */ /* 0x000ee2000c1e1300 */
[----:B------:R-:W-:-:S03]  /*0340*/  FFMA R10, R17, R17, R10 ;  /* 0x00000011110a7223 */ /* 0x000fc6000000000a */
[----:B------:R0:W3:Y:S01]  /*0350*/  LDG.E.S8 R17, desc[UR8][R2.64+0x4] ;  /* 0x0000040802117981 */ /* 0x0000e2000c1e1300 */
[----:B----4-:R-:W-:Y:S08]  /*0360*/  I2F.S16 R21, R21 ;  /* 0x0000001500157306 */ /* 0x010ff00000101400 */
[----:B-----5:R-:W1:Y:S08]  /*0370*/  I2F.S16 R14, R14 ;  /* 0x0000000e000e7306 */ /* 0x020e700000101400 */
[----:B------:R-:W-:Y:S08]  /*0380*/  I2F.S16 R19, R19 ;  /* 0x0000001300137306 */ /* 0x000ff00000101400 */
[----:B------:R-:W4:Y:S01]  /*0390*/  I2F.S16 R24, R24 ;  /* 0x0000001800187306 */ /* 0x000f220000101400 */
[----:B-1----:R-:W-:-:S07]  /*03a0*/  FADD R21, R21, -R14 ;  /* 0x8000000e15157221 */ /* 0x002fce0000000000 */
[----:B------:R-:W-:Y:S08]  /*03b0*/  I2F.S16 R23, R23 ;  /* 0x0000001700177306 */ /* 0x000ff00000101400 */
[----:B------:R-:W1:Y:S01]  /*03c0*/  I2F.S16 R26, R26 ;  /* 0x0000001a001a7306 */ /* 0x000e620000101400 */
[----:B------:R-:W-:-:S07]  /*03d0*/  FFMA R10, R21, R21, R10 ;  /* 0x00000015150a7223 */ /* 0x000fce000000000a */
[----:B------:R-:W-:Y:S01]  /*03e0*/  I2F.S16 R25, R25 ;  /* 0x0000001900197306 */ /* 0x000fe20000101400 */
[----:B----4-:R-:W-:-:S07]  /*03f0*/  FADD R19, R19, -R24 ;  /* 0x8000001813137221 */ /* 0x010fce0000000000 */
[----:B------:R-:W4:Y:S01]  /*0400*/  I2F.S16 R22, R22 ;  /* 0x0000001600167306 */ /* 0x000f220000101400 */
[----:B------:R-:W-:-:S07]  /*0410*/  FFMA R10, R19, R19, R10 ;  /* 0x00000013130a7223 */ /* 0x000fce000000000a */
[----:B------:R-:W-:Y:S01]  /*0420*/  I2F.S16 R12, R12 ;  /* 0x0000000c000c7306 */ /* 0x000fe20000101400 */
[----:B-1----:R-:W-:-:S07]  /*0430*/  FADD R23, R23, -R26 ;  /* 0x8000001a17177221 */ /* 0x002fce0000000000 */
[----:B------:R-:W1:Y:S01]  /*0440*/  I2F.S16 R27, R16 ;  /* 0x00000010001b7306 */ /* 0x000e620000101400 */
[----:B------:R-:W-:-:S07]  /*0450*/  IADD3 R15, PT, PT, R15, 0x8, RZ ;  /* 0x000000080f0f7810 */ /* 0x000fce0007ffe0ff */
[----:B------:R-:W-:Y:S01]  /*0460*/  I2F.S16 R20, R20 ;  /* 0x0000001400147306 */ /* 0x000fe20000101400 */
[----:B------:R-:W-:Y:S01]  /*0470*/  FFMA R10, R23, R23, R10 ;  /* 0x00000017170a7223 */ /* 0x000fe2000000000a */
[----:B----4-:R-:W-:Y:S01]  /*0480*/  FADD R25, R25, -R22 ;  /* 0x8000001619197221 */ /* 0x010fe20000000000 */
[----:B------:R-:W-:-:S03]  /*0490*/  ISETP.NE.AND P1, PT, R15, RZ, PT ;  /* 0x000000ff0f00720c */ /* 0x000fc60003f25270 */
[----:B------:R-:W-:Y:S01]  /*04a0*/  FFMA R10, R25, R25, R10 ;  /* 0x00000019190a7223 */ /* 0x000fe2000000000a */
[----:B-1----:R-:W-:-:S04]  /*04b0*/  FADD R27, R12, -R27 ;  /* 0x8000001b0c1b7221 */ /* 0x002fc80000000000 */
[----:B------:R-:W-:Y:S01]  /*04c0*/  FFMA R10, R27, R27, R10 ;  /* 0x0000001b1b0a7223 */ /* 0x000fe2000000000a */
[----:B0-----:R-:W-:Y:S02]  /*04d0*/  IADD3 R2, P3, PT, R2, 0x8, RZ ;  /* 0x0000000802027810 */ /* 0x001fe40007f7e0ff */
[----:B------:R-:W-:-:S03]  /*04e0*/  IADD3 R4, P2, PT, R4, 0x8, RZ ;  /* 0x0000000804047810 */ /* 0x000fc60007f5e0ff */
[----:B------:R-:W-:Y:S01]  /*04f0*/  IMAD.X R3, RZ, RZ, R3, P3 ;  /* 0x000000ffff037224 */ /* 0x000fe200018e0603 */
[----:B------:R-:W-:Y:S01]  /*0500*/  IADD3.X R5, PT, PT, RZ, R5, RZ, P2, !PT ;  /* 0x00000005ff057210 */ /* 0x000fe200017fe4ff */
[----:B--2---:R-:W0:Y:S08]  /*0510*/  I2F.S16 R13, R13 ;  /* 0x0000000d000d7306 */ /* 0x004e300000101400 */
[----:B---3--:R-:W-:Y:S08]  /*0520*/  I2F.S16 R18, R18 ;  /* 0x0000001200127306 */ /* 0x008ff00000101400 */
[----:B------:R-:W1:Y:S01]  /*0530*/  I2F.S16 R17, R17 ;  /* 0x0000001100117306 */ /* 0x000e620000101400 */
[----:B0-----:R-:W-:-:S04]  /*0540*/  FADD R13, R13, -R20 ;  /* 0x800000140d0d7221 */ /* 0x001fc80000000000 */
[----:B------:R-:W-:Y:S01]  /*0550*/  FFMA R10, R13, R13, R10 ;  /* 0x0000000d0d0a7223 */ /* 0x000fe2000000000a */
[----:B-1----:R-:W-:-:S04]  /*0560*/  FADD R13, R18, -R17 ;  /* 0x80000011120d7221 */ /* 0x002fc80000000000 */
[----:B------:R-:W-:Y:S01]  /*0570*/  FFMA R10, R13, R13, R10 ;  /* 0x0000000d0d0a7223 */ /* 0x000fe2000000000a */
[----:B------:R-:W-:Y:S06]  /*0580*/  @P1 BRA `(.L_x_8) ;  /* 0xfffffffc00241947 */ /* 0x000fec000383ffff */
.L_x_7:
[----:B------:R-:W-:Y:S05]  /*0590*/  @!P0 BRA `(.L_x_6) ;  /* 0x0000000400148947 */ /* 0x000fea0003800000 */
[----:B------:R-:W-:Y:S02]  /*05a0*/  ISETP.GE.U32.AND P0, PT, R7, 0x4, PT ;  /* 0x000000040700780c */ /* 0x000fe40003f06070 */
[----:B------:R-:W-:-:S04]  /*05b0*/  LOP3.LUT R18, R6, 0x3, RZ, 0xc0, !PT ;  /* 0x0000000306127812 */ /* 0x000fc800078ec0ff */
[----:B------:R-:W-:-:S07]  /*05c0*/  ISETP.NE.AND P1, PT, R18, RZ, PT ;  /* 0x000000ff1200720c */ /* 0x000fce0003f25270 */
[----:B------:R-:W-:Y:S06]  /*05d0*/  @!P0 BRA `(.L_x_9) ;  /* 0x0000000000788947 */ /* 0x000fec0003800000 */
[----:B------:R-:W0:Y:S02]  /*05e0*/  LDCU.128 UR4, c[0x0][0x380] ;  /* 0x00007000ff0477ac */ /* 0x000e240008000c00 */
[C---:B0-----:R-:W-:Y:S02]  /*05f0*/  IADD3 R2, P0, PT, R11.reuse, UR4, RZ ;  /* 0x000000040b027c10 */ /* 0x041fe4000ff1e0ff */
[----:B------:R-:W-:Y:S02]  /*0600*/  IADD3 R4, P2, P3, R11, UR6, R9 ;  /* 0x000000060b047c10 */ /* 0x000fe4000fb5e009 */
[----:B------:R-:W-:Y:S02]  /*0610*/  IADD3.X R3, PT, PT, RZ, UR5, RZ, P0, !PT ;  /* 0x00000005ff037c10 */ /* 0x000fe400087fe4ff */
[----:B------:R-:W-:-:S03]  /*0620*/  IADD3.X R5, PT, PT, RZ, UR7, R8, P2, P3 ;  /* 0x00000007ff057c10 */ /* 0x000fc600097e6408 */
[----:B------:R-:W2:Y:S04]  /*0630*/  LDG.E.S8 R7, desc[UR8][R2.64] ;  /* 0x0000000802077981 */ /* 0x000ea8000c1e1300 */
[----:B------:R-:W3:Y:S04]  /*0640*/  LDG.E.S8 R12, desc[UR8][R4.64] ;  /* 0x00000008040c7981 */ /* 0x000ee8000c1e1300 */
[----:B------:R-:W4:Y:S04]  /*0650*/  LDG.E.S8 R14, desc[UR8][R2.64+0x1] ;  /* 0x00000108020e7981 */ /* 0x000f28000c1e1300 */
[----:B------:R-:W5:Y:S04]  /*0660*/  LDG.E.S8 R15, desc[UR8][R4.64+0x1] ;  /* 0x00000108040f7981 */ /* 0x000f68000c1e1300 */
[----:B------:R-:W5:Y:S04]  /*0670*/  LDG.E.S8 R16, desc[UR8][R2.64+0x2] ;  /* 0x0000020802107981 */ /* 0x000f68000c1e1300 */
[----:B------:R-:W5:Y:S04]  /*0680*/  LDG.E.S8 R17, desc[UR8][R4.64+0x2] ;  /* 0x0000020804117981 */ /* 0x000f68000c1e1300 */
[----:B------:R0:W5:Y:S04]  /*0690*/  LDG.E.S8 R19, desc[UR8][R2.64+0x3] ;  /* 0x0000030802137981 */ /* 0x000168000c1e1300 */
[----:B------:R-:W5:Y:S01]  /*06a0*/  LDG.E.S8 R20, desc[UR8][R4.64+0x3] ;  /* 0x0000030804147981 */ /* 0x000f62000c1e1300 */
[----:B------:R-:W-:Y:S01]  /*06b0*/  IADD3 R11, PT, PT, R11, 0x4, RZ ;  /* 0x000000040b0b7810 */ /* 0x000fe20007ffe0ff */
[----:B--2---:R-:W-:Y:S08]  /*06c0*/  I2F.S16 R7, R7 ;  /* 0x0000000700077306 */ /* 0x004ff00000101400 */
[----:B---3--:R-:W1:Y:S08]  /*06d0*/  I2F.S16 R12, R12 ;  /* 0x0000000c000c7306 */ /* 0x008e700000101400 */
[----:B----4-:R-:W-:Y:S01]  /*06e0*/  I2F.S16 R14, R14 ;  /* 0x0000000e000e7306 */ /* 0x010fe20000101400 */
[----:B-1----:R-:W-:-:S07]  /*06f0*/  FADD R13, R7, -R12 ;  /* 0x8000000c070d7221 */ /* 0x002fce0000000000 */
[----:B-----5:R-:W0:Y:S01]  /*0700*/  I2F.S16 R15, R15 ;  /* 0x0000000f000f7306 */ /* 0x020e220000101400 */
[----:B------:R-:W-:-:S07]  /*0710*/  FFMA R10, R13, R13, R10 ;  /* 0x0000000d0d0a7223 */ /* 0x000fce000000000a */
[----:B------:R-:W-:Y:S01]  /*0720*/  I2F.S16 R16, R16 ;  /* 0x0000001000107306 */ /* 0x000fe20000101400 */
[----:B0-----:R-:W-:-:S07]  /*0730*/  FADD R3, R14, -R15 ;  /* 0x8000000f0e037221 */ /* 0x001fce0000000000 */
[----:B------:R-:W0:Y:S01]  /*0740*/  I2F.S16 R17, R17 ;  /* 0x0000001100117306 */ /* 0x000e220000101400 */
[----:B------:R-:W-:-:S07]  /*0750*/  FFMA R10, R3, R3, R10 ;  /* 0x00000003030a7223 */ /* 0x000fce000000000a */
[----:B------:R-:W-:Y:S01]  /*0760*/  I2F.S16 R19, R19 ;  /* 0x0000001300137306 */ /* 0x000fe20000101400 */
[----:B0-----:R-:W-:-:S07]  /*0770*/  FADD R3, R16, -R17 ;  /* 0x8000001110037221 */ /* 0x001fce0000000000 */
[----:B------:R-:W0:Y:S01]  /*0780*/  I2F.S16 R20, R20 ;  /* 0x0000001400147306 */ /* 0x000e220000101400 */
[----:B------:R-:W-:Y:S01]  /*0790*/  FFMA R10, R3, R3, R10 ;  /* 0x00000003030a7223 */ /* 0x000fe2000000000a */
[----:B0-----:R-:W-:-:S04]  /*07a0*/  FADD R5, R19, -R20 ;  /* 0x8000001413057221 */ /* 0x001fc80000000000 */
[----:B------:R-:W-:-:S07]  /*07b0*/  FFMA R10, R5, R5, R10 ;  /* 0x00000005050a7223 */ /* 0x000fce000000000a */
.L_x_9:
[----:B------:R-:W-:Y:S05]  /*07c0*/  @!P1 BRA `(.L_x_6) ;  /* 0x0000000000889947 */ /* 0x000fea0003800000 */
[----:B------:R-:W0:Y:S01]  /*07d0*/  LDC.64 R14, c[0x0][0x380] ;  /* 0x0000e000ff0e7b82 */ /* 0x000e220000000a00 */
[----:B------:R-:W-:Y:S02]  /*07e0*/  ISETP.NE.AND P1, PT, R18, 0x1, PT ;  /* 0x000000011200780c */ /* 0x000fe40003f25270 */
[----:B------:R-:W-:-:S04]  /*07f0*/  LOP3.LUT R6, R6, 0x1, RZ, 0xc0, !PT ;  /* 0x0000000106067812 */ /* 0x000fc800078ec0ff */
[----:B------:R-:W-:Y:S01]  /*0800*/  ISETP.NE.U32.AND P0, PT, R6, 0x1, PT ;  /* 0x000000010600780c */ /* 0x000fe20003f05070 */
[----:B------:R-:W1:Y:S08]  /*0810*/  LDC.64 R12, c[0x0][0x388] ;  /* 0x0000e200ff0c7b82 */ /* 0x000e700000000a00 */
[----:B------:R-:W2:Y:S08]  /*0820*/  LDC.64 R4, c[0x0][0x380] ;  /* 0x0000e000ff047b82 */ /* 0x000eb00000000a00 */
[----:B------:R-:W3:Y:S01]  /*0830*/  LDC.64 R2, c[0x0][0x388] ;  /* 0x0000e200ff027b82 */ /* 0x000ee20000000a00 */
[----:B0-----:R-:W-:-:S05]  /*0840*/  @P1 IADD3 R6, P2, PT, R11, R14, RZ ;  /* 0x0000000e0b061210 */ /* 0x001fca0007f5e0ff */
[----:B------:R-:W-:Y:S01]  /*0850*/  @P1 IMAD.X R7, RZ, RZ, R15, P2 ;  /* 0x000000ffff071224 */ /* 0x000fe200010e060f */
[C---:B-1----:R-:W-:Y:S02]  /*0860*/  @P1 IADD3 R12, P3, P4, R11.reuse, R12, R9 ;  /* 0x0000000c0b0c1210 */ /* 0x042fe40007c7e009 */
[----:B------:R-:W-:Y:S02]  /*0870*/  @P1 IADD3 R11, PT, PT, R11, 0x2, RZ ;  /* 0x000000020b0b1810 */ /* 0x000fe40007ffe0ff */
[----:B------:R-:W4:Y:S01]  /*0880*/  @P1 LDG.E.S8 R15, desc[UR8][R6.64+0x1] ;  /* 0x00000108060f1981 */ /* 0x000f22000c1e1300 */
[----:B------:R-:W-:Y:S02]  /*0890*/  @P1 IADD3.X R13, PT, PT, RZ, R13, R8, P3, P4 ;  /* 0x0000000dff0d1210 */ /* 0x000fe40001fe8408 */
[----:B--2---:R-:W-:-:S03]  /*08a0*/  @!P0 IADD3 R4, P2, PT, R11, R4, RZ ;  /* 0x000000040b048210 */ /* 0x004fc60007f5e0ff */
[----:B------:R-:W2:Y:S01]  /*08b0*/  @P1 LDG.E.S8 R14, desc[UR8][R12.64] ;  /* 0x000000080c0e1981 */ /* 0x000ea2000c1e1300 */
[----:B------:R-:W-:-:S03]  /*08c0*/  @!P0 IADD3.X R5, PT, PT, RZ, R5, RZ, P2, !PT ;  /* 0x00000005ff058210 */ /* 0x000fc600017fe4ff */
[----:B------:R-:W5:Y:S01]  /*08d0*/  @P1 LDG.E.S8 R16, desc[UR8][R12.64+0x1] ;  /* 0x000001080c101981 */ /* 0x000f62000c1e1300 */
[----:B---3--:R-:W-:-:S03]  /*08e0*/  @!P0 IADD3 R2, P3, P4, R11, R2, R9 ;  /* 0x000000020b028210 */ /* 0x008fc60007c7e009 */
[----:B------:R-:W3:Y:S04]  /*08f0*/  @!P0 LDG.E.S8 R4, desc[UR8][R4.64] ;  /* 0x0000000804048981 */ /* 0x000ee8000c1e1300 */
[----:B------:R-:W5:Y:S01]  /*0900*/  @P1 LDG.E.S8 R11, desc[UR8][R6.64] ;  /* 0x00000008060b1981 */ /* 0x000f62000c1e1300 */
[----:B------:R-:W-:-:S05]  /*0910*/  @!P0 IADD3.X R3, PT, PT, RZ, R3, R8, P3, P4 ;  /* 0x00000003ff038210 */ /* 0x000fca0001fe8408 */
[----:B------:R-:W3:Y:S01]  /*0920*/  @!P0 LDG.E.S8 R2, desc[UR8][R2.64] ;  /* 0x0000000802028981 */ /* 0x000ee2000c1e1300 */
[----:B----4-:R-:W-:Y:S08]  /*0930*/  @P1 I2F.S16 R15, R15 ;  /* 0x0000000f000f1306 */ /* 0x010ff00000101400 */
[----:B--2---:R-:W-:Y:S08]  /*0940*/  @P1 I2F.S16 R14, R14 ;  /* 0x0000000e000e1306 */ /* 0x004ff00000101400 */
[----:B-----5:R-:W0:Y:S08]  /*0950*/  @P1 I2F.S16 R11, R11 ;  /* 0x0000000b000b1306 */ /* 0x020e300000101400 */
[----:B------:R-:W1:Y:S08]  /*0960*/  @P1 I2F.S16 R16, R16 ;  /* 0x0000001000101306 */ /* 0x000e700000101400 */
[----:B---3--:R-:W-:Y:S01]  /*0970*/  @!P0 I2F.S16 R8, R4 ;  /* 0x0000000400088306 */ /* 0x008fe20000101400 */
[----:B0-----:R-:W-:-:S07]  /*0980*/  @P1 FADD R13, R11, -R14 ;  /* 0x8000000e0b0d1221 */ /* 0x001fce0000000000 */
[----:B------:R-:W0:Y:S01]  /*0990*/  @!P0 I2F.S16 R9, R2 ;  /* 0x0000000200098306 */ /* 0x000e220000101400 */
[----:B-1----:R-:W-:Y:S01]  /*09a0*/  @P1 FADD R6, R15, -R16 ;  /* 0x800000100f061221 */ /* 0x002fe20000000000 */
[----:B------:R-:W-:-:S04]  /*09b0*/  @P1 FFMA R13, R13, R13, R10 ;  /* 0x0000000d0d0d1223 */ /* 0x000fc8000000000a */
[----:B------:R-:W-:Y:S01]  /*09c0*/  @P1 FFMA R10, R6, R6, R13 ;  /* 0x00000006060a1223 */ /* 0x000fe2000000000d */
[----:B0-----:R-:W-:-:S04]  /*09d0*/  @!P0 FADD R9, R8, -R9 ;  /* 0x8000000908098221 */ /* 0x001fc80000000000 */
[----:B------:R-:W-:-:S07]  /*09e0*/  @!P0 FFMA R10, R9, R9, R10 ;  /* 0x00000009090a8223 */ /* 0x000fce000000000a */
.L_x_6:
[----:B------:R-:W0:Y:S02]  /*09f0*/  LDC.64 R2, c[0x0][0x390] ;  /* 0x0000e400ff027b82 */ /* 0x000e240000000a00 */
[----:B0-----:R-:W-:-:S05]  /*0a00*/  IMAD.WIDE R2, R0, 0x4, R2 ;  /* 0x0000000400027825 */ /* 0x001fca00078e0202 */
[----:B------:R-:W-:Y:S01]  /*0a10*/  STG.E desc[UR8][R2.64], R10 ;  /* 0x0000000a02007986 */ /* 0x000fe2000c101908 */
[----:B------:R-:W-:Y:S05]  /*0a20*/  EXIT ;  /* 0x000000000000794d */ /* 0x000fea0003800000 */
.L_x_10:
        /* <DEDUP_REMOVED lines=13> */
.L_x_31:


//--------------------- .text._ZN9parlayANN31computeEuclideanDistancesKernelIhEEvPKT_S3_PfPKiii --------------------------
	.section	.text._ZN9parlayANN31computeEuclideanDistancesKernelIhEEvPKT_S3_PfPKiii,"ax",@progbits
	.align	128
        .global         _ZN9parlayANN31computeEuclideanDistancesKernelIhEEvPKT_S3_PfPKiii
        .type           _ZN9parlayANN31computeEuclideanDistancesKernelIhEEvPKT_S3_PfPKiii,@function
        .size           _ZN9parlayANN31computeEuclideanDistancesKernelIhEEvPKT_S3_PfPKiii,(.L_x_32 - _ZN9parlayANN31computeEuclideanDistancesKernelIhEEvPKT_S3_PfPKiii)
        .other          _ZN9parlayANN31computeEuclideanDistancesKernelIhEEvPKT_S3_PfPKiii,@"STO_CUDA_ENTRY STV_DEFAULT"
_ZN9parlayANN31computeEuclideanDistancesKernelIhEEvPKT_S3_PfPKiii:
.text._ZN9parlayANN31computeEuclideanDistancesKernelIhEEvPKT_S3_PfPKiii:
        /* <DEDUP_REMOVED lines=10> */
[----:B------:R-:W-:Y:S01]  /*00a0*/  IMAD.MOV.U32 R10, RZ, RZ, RZ ;  /* 0x000000ffff0a7224 */ /* 0x000fe200078e00ff */
[----:B0-----:R-:W-:-:S13]  /*00b0*/  ISETP.GE.AND P0, PT, R6, 0x1, PT ;  /* 0x000000010600780c */ /* 0x001fda0003f06270 */
[----:B-1----:R-:W-:Y:S05]  /*00c0*/  @!P0 BRA `(.L_x_11) ;  /* 0x00000008004c8947 */ /* 0x002fea0003800000 */
[----:B------:R-:W0:Y:S02]  /*00d0*/  LDC.64 R2, c[0x0][0x398] ;  /* 0x0000e600ff027b82 */ /* 0x000e240000000a00 */
[----:B0-----:R-:W-:-:S06]  /*00e0*/  IMAD.WIDE R2, R0, 0x4, R2 ;  /* 0x0000000400027825 */ /* 0x001fcc00078e0202 */
[----:B------:R-:W2:Y:S01]  /*00f0*/  LDG.E R3, desc[UR8][R2.64] ;  /* 0x0000000802037981 */ /* 0x000ea2000c1e1900 */
[C---:B------:R-:W-:Y:S01]  /*0100*/  ISETP.GE.U32.AND P1, PT, R6.reuse, 0x8, PT ;  /* 0x000000080600780c */ /* 0x040fe20003f26070 */
[----:B------:R-:W-:Y:S01]  /*0110*/  IMAD.MOV.U32 R10, RZ, RZ, RZ ;  /* 0x000000ffff0a7224 */ /* 0x000fe200078e00ff */
[----:B------:R-:W-:Y:S01]  /*0120*/  LOP3.LUT R11, R6, 0x7, RZ, 0xc0, !PT ;  /* 0x00000007060b7812 */ /* 0x000fe200078ec0ff */
[----:B------:R-:W-:-:S03]  /*0130*/  IMAD.MOV.U32 R9, RZ, RZ, RZ ;  /* 0x000000ffff097224 */ /* 0x000fc600078e00ff */
[----:B------:R-:W-:Y:S01]  /*0140*/  ISETP.NE.AND P0, PT, R11, RZ, PT ;  /* 0x000000ff0b00720c */ /* 0x000fe20003f05270 */
[----:B--2---:R-:W-:-:S05]  /*0150*/  IMAD R7, R3, R6, RZ ;  /* 0x0000000603077224 */ /* 0x004fca00078e02ff */
[----:B------:R-:W-:Y:S01]  /*0160*/  SHF.R.S32.HI R8, RZ, 0x1f, R7 ;  /* 0x0000001fff087819 */ /* 0x000fe20000011407 */
[----:B------:R-:W-:Y:S06]  /*0170*/  @!P1 BRA `(.L_x_12) ;  /* 0x0000000400089947 */ /* 0x000fec0003800000 */
[----:B------:R-:W0:Y:S01]  /*0180*/  LDCU.128 UR4, c[0x0][0x380] ;  /* 0x00007000ff0477ac */ /* 0x000e220008000c00 */
[----:B------:R-:W-:Y:S01]  /*0190*/  LOP3.LUT R9, R6, 0x7ffffff8, RZ, 0xc0, !PT ;  /* 0x7ffffff806097812 */ /* 0x000fe200078ec0ff */
[----:B------:R-:W-:-:S04]  /*01a0*/  IMAD.MOV.U32 R10, RZ, RZ, RZ ;  /* 0x000000ffff0a7224 */ /* 0x000fc800078e00ff */
[----:B------:R-:W-:Y:S01]  /*01b0*/  IMAD.MOV R26, RZ, RZ, -R9 ;  /* 0x000000ffff1a7224 */ /* 0x000fe200078e0a09 */
[----:B0-----:R-:W-:Y:S01]  /*01c0*/  UIADD3 UR4, UP0, UPT, UR4, 0x3, URZ ;  /* 0x0000000304047890 */ /* 0x001fe2000ff1e0ff */
[----:B------:R-:W-:-:S03]  /*01d0*/  IADD3 R2, P1, PT, R7, UR6, RZ ;  /* 0x0000000607027c10 */ /* 0x000fc6000ff3e0ff */
[----:B------:R-:W-:Y:S01]  /*01e0*/  UIADD3.X UR5, UPT, UPT, URZ, UR5, URZ, UP0, !UPT ;  /* 0x00000005ff057290 */ /* 0x000fe200087fe4ff */
[----:B------:R-:W-:Y:S01]  /*01f0*/  IADD3 R2, P2, PT, R2, 0x3, RZ ;  /* 0x0000000302027810 */ /* 0x000fe20007f5e0ff */
[----:B------:R-:W-:-:S03]  /*0200*/  IMAD.U32 R4, RZ, RZ, UR4 ;  /* 0x00000004ff047e24 */ /* 0x000fc6000f8e00ff */
[----:B------:R-:W-:Y:S01]  /*0210*/  IADD3.X R3, PT, PT, RZ, UR7, R8, P2, P1 ;  /* 0x00000007ff037c10 */ /* 0x000fe200097e2408 */
[----:B------:R-:W-:-:S08]  /*0220*/  IMAD.U32 R5, RZ, RZ, UR5 ;  /* 0x00000005ff057e24 */ /* 0x000fd0000f8e00ff */
.L_x_13:
[----:B------:R-:W2:Y:S04]  /*0230*/  LDG.E.U8 R22, desc[UR8][R4.64+-0x3] ;  /* 0xfffffd0804167981 */ /* 0x000ea8000c1e1100 */
[----:B------:R-:W3:Y:S04]  /*0240*/  LDG.E.U8 R23, desc[UR8][R2.64+-0x3] ;  /* 0xfffffd0802177981 */ /* 0x000ee8000c1e1100 */
[----:B------:R-:W4:Y:S04]  /*0250*/  LDG.E.U8 R12, desc[UR8][R4.64+-0x2] ;  /* 0xfffffe08040c7981 */ /* 0x000f28000c1e1100 */
[----:B------:R-:W5:Y:S04]  /*0260*/  LDG.E.U8 R13, desc[UR8][R2.64+-0x2] ;  /* 0xfffffe08020d7981 */ /* 0x000f68000c1e1100 */
        /* <DEDUP_REMOVED lines=8> */
[----:B------:R-:W5:Y:S01]  /*02f0*/  LDG.E.U8 R24, desc[UR8][R4.64+0x4] ;  /* 0x0000040804187981 */ /* 0x000f62000c1e1100 */
[----:B--2---:R-:W-:-:S02]  /*0300*/  I2FP.F32.U32 R22, R22 ;  /* 0x0000001600167245 */ /* 0x004fc40000201000 */
[----:B---3--:R-:W-:-:S05]  /*0310*/  I2FP.F32.U32 R23, R23 ;  /* 0x0000001700177245 */ /* 0x008fca0000201000 */
[----:B------:R-:W-:Y:S02]  /*0320*/  FADD R25, R22, -R23 ;  /* 0x8000001716197221 */ /* 0x000fe40000000000 */
[----:B------:R0:W2:Y:S04]  /*0330*/  LDG.E.U8 R23, desc[UR8][R4.64+0x3] ;  /* 0x0000030804177981 */ /* 0x0000a8000c1e1100 */
[----:B------:R-:W3:Y:S01]  /*0340*/  LDG.E.U8 R22, desc[UR8][R2.64+0x3] ;  /* 0x0000030802167981 */ /* 0x000ee2000c1e1100 */
[----:B------:R-:W-:-:S03]  /*0350*/  FFMA R25, R25, R25, R10 ;  /* 0x0000001919197223 */ /* 0x000fc6000000000a */
[----:B------:R1:W3:Y:S01]  /*0360*/  LDG.E.U8 R10, desc[UR8][R2.64+0x4] ;  /* 0x00000408020a7981 */ /* 0x0002e2000c1e1100 */
[----:B----4-:R-:W-:Y:S02]  /*0370*/  I2FP.F32.U32 R12, R12 ;  /* 0x0000000c000c7245 */ /* 0x010fe40000201000 */
[----:B-----5:R-:W-:Y:S02]  /*0380*/  I2FP.F32.U32 R13, R13 ;  /* 0x0000000d000d7245 */ /* 0x020fe40000201000 */
[----:B------:R-:W-:Y:S02]  /*0390*/  I2FP.F32.U32 R14, R14 ;  /* 0x0000000e000e7245 */ /* 0x000fe40000201000 */
[----:B------:R-:W-:Y:S01]  /*03a0*/  I2FP.F32.U32 R15, R15 ;  /* 0x0000000f000f7245 */ /* 0x000fe20000201000 */
[----:B------:R-:W-:Y:S01]  /*03b0*/  FADD R12, R12, -R13 ;  /* 0x8000000d0c0c7221 */ /* 0x000fe20000000000 */
[----:B------:R-:W-:Y:S02]  /*03c0*/  I2FP.F32.U32 R16, R16 ;  /* 0x0000001000107245 */ /* 0x000fe40000201000 */
[----:B------:R-:W-:Y:S01]  /*03d0*/  I2FP.F32.U32 R17, R17 ;  /* 0x0000001100117245 */ /* 0x000fe20000201000 */
[----:B------:R-:W-:Y:S01]  /*03e0*/  FFMA R25, R12, R12, R25 ;  /* 0x0000000c0c197223 */ /* 0x000fe20000000019 */
[----:B------:R-:W-:Y:S01]  /*03f0*/  FADD R14, R14, -R15 ;  /* 0x8000000f0e0e7221 */ /* 0x000fe20000000000 */
[----:B------:R-:W-:Y:S01]  /*0400*/  I2FP.F32.U32 R18, R18 ;  /* 0x0000001200127245 */ /* 0x000fe20000201000 */
[----:B------:R-:W-:-:S02]  /*0410*/  VIADD R26, R26, 0x8 ;  /* 0x000000081a1a7836 */ /* 0x000fc40000000000 */
[----:B------:R-:W-:Y:S01]  /*0420*/  FADD R16, R16, -R17 ;  /* 0x8000001110107221 */ /* 0x000fe20000000000 */
[----:B------:R-:W-:Y:S01]  /*0430*/  I2FP.F32.U32 R19, R19 ;  /* 0x0000001300137245 */ /* 0x000fe20000201000 */
[----:B------:R-:W-:Y:S01]  /*0440*/  FFMA R25, R14, R14, R25 ;  /* 0x0000000e0e197223 */ /* 0x000fe20000000019 */
[----:B------:R-:W-:-:S03]  /*0450*/  I2FP.F32.U32 R20, R20 ;  /* 0x0000001400147245 */ /* 0x000fc60000201000 */
[----:B------:R-:W-:Y:S01]  /*0460*/  FFMA R25, R16, R16, R25 ;  /* 0x0000001010197223 */ /* 0x000fe20000000019 */
[----:B------:R-:W-:Y:S01]  /*0470*/  FADD R18, R18, -R19 ;  /* 0x8000001312127221 */ /* 0x000fe20000000000 */
[----:B------:R-:W-:Y:S02]  /*0480*/  I2FP.F32.U32 R21, R21 ;  /* 0x0000001500157245 */ /* 0x000fe40000201000 */
[----:B------:R-:W-:Y:S01]  /*0490*/  ISETP.NE.AND P1, PT, R26, RZ, PT ;  /* 0x000000ff1a00720c */ /* 0x000fe20003f25270 */
[----:B------:R-:W-:Y:S02]  /*04a0*/  FFMA R25, R18, R18, R25 ;  /* 0x0000001212197223 */ /* 0x000fe40000000019 */
[----:B------:R-:W-:Y:S01]  /*04b0*/  FADD R20, R20, -R21 ;  /* 0x8000001514147221 */ /* 0x000fe20000000000 */
[----:B------:R-:W-:-:S03]  /*04c0*/  I2FP.F32.U32 R24, R24 ;  /* 0x0000001800187245 */ /* 0x000fc60000201000 */
[----:B------:R-:W-:Y:S01]  /*04d0*/  FFMA R25, R20, R20, R25 ;  /* 0x0000001414197223 */ /* 0x000fe20000000019 */
[----:B0-----:R-:W-:Y:S02]  /*04e0*/  IADD3 R4, P2, PT, R4, 0x8, RZ ;  /* 0x0000000804047810 */ /* 0x001fe40007f5e0ff */
[----:B-1----:R-:W-:-:S03]  /*04f0*/  IADD3 R2, P3, PT, R2, 0x8, RZ ;  /* 0x0000000802027810 */ /* 0x002fc60007f7e0ff */
[----:B------:R-:W-:Y:S02]  /*0500*/  IMAD.X R5, RZ, RZ, R5, P2 ;  /* 0x000000ffff057224 */ /* 0x000fe400010e0605 */
[----:B------:R-:W-:Y:S01]  /*0510*/  IMAD.X R3, RZ, RZ, R3, P3 ;  /* 0x000000ffff037224 */ /* 0x000fe200018e0603 */
[----:B--2---:R-:W-:Y:S02]  /*0520*/  I2FP.F32.U32 R23, R23 ;  /* 0x0000001700177245 */ /* 0x004fe40000201000 */
[----:B---3--:R-:W-:Y:S02]  /*0530*/  I2FP.F32.U32 R22, R22 ;  /* 0x0000001600167245 */ /* 0x008fe40000201000 */
[----:B------:R-:W-:-:S03]  /*0540*/  I2FP.F32.U32 R13, R10 ;  /* 0x0000000a000d7245 */ /* 0x000fc60000201000 */
[----:B------:R-:W-:-:S04]  /*0550*/  FADD R22, R23, -R22 ;  /* 0x8000001617167221 */ /* 0x000fc80000000000 */
[----:B------:R-:W-:Y:S01]  /*0560*/  FFMA R25, R22, R22, R25 ;  /* 0x0000001616197223 */ /* 0x000fe20000000019 */
[----:B------:R-:W-:-:S04]  /*0570*/  FADD R24, R24, -R13 ;  /* 0x8000000d18187221 */ /* 0x000fc80000000000 */
[----:B------:R-:W-:Y:S01]  /*0580*/  FFMA R10, R24, R24, R25 ;  /* 0x00000018180a7223 */ /* 0x000fe20000000019 */
[----:B------:R-:W-:Y:S06]  /*0590*/  @P1 BRA `(.L_x_13) ;  /* 0xfffffffc00241947 */ /* 0x000fec000383ffff */
.L_x_12:
[----:B------:R-:W-:Y:S05]  /*05a0*/  @!P0 BRA `(.L_x_11) ;  /* 0x0000000400148947 */ /* 0x000fea0003800000 */
[----:B------:R-:W-:Y:S02]  /*05b0*/  ISETP.GE.U32.AND P0, PT, R11, 0x4, PT ;  /* 0x000000040b00780c */ /* 0x000fe40003f06070 */
[----:B------:R-:W-:-:S04]  /*05c0*/  LOP3.LUT R17, R6, 0x3, RZ, 0xc0, !PT ;  /* 0x0000000306117812 */ /* 0x000fc800078ec0ff */
[----:B------:R-:W-:-:S07]  /*05d0*/  ISETP.NE.AND P1, PT, R17, RZ, PT ;  /* 0x000000ff1100720c */ /* 0x000fce0003f25270 */
[----:B------:R-:W-:Y:S06]  /*05e0*/  @!P0 BRA `(.L_x_14) ;  /* 0x0000000000788947 */ /* 0x000fec0003800000 */
[----:B------:R-:W0:Y:S02]  /*05f0*/  LDCU.128 UR4, c[0x0][0x380] ;  /* 0x00007000ff0477ac */ /* 0x000e240008000c00 */
[C---:B0-----:R-:W-:Y:S02]  /*0600*/  IADD3 R2, P0, PT, R9.reuse, UR4, RZ ;  /* 0x0000000409027c10 */ /* 0x041fe4000ff1e0ff */
[----:B------:R-:W-:-:S03]  /*0610*/  IADD3 R4, P2, P3, R9, UR6, R7 ;  /* 0x0000000609047c10 */ /* 0x000fc6000fb5e007 */
[----:B------:R-:W-:Y:S01]  /*0620*/  IMAD.X R3, RZ, RZ, UR5, P0 ;  /* 0x00000005ff037e24 */ /* 0x000fe200080e06ff */
[----:B------:R-:W-:-:S04]  /*0630*/  IADD3.X R5, PT, PT, RZ, UR7, R8, P2, P3 ;  /* 0x00000007ff057c10 */ /* 0x000fc800097e6408 */
[----:B------:R-:W2:Y:S04]  /*0640*/  LDG.E.U8 R11, desc[UR8][R2.64] ;  /* 0x00000008020b7981 */ /* 0x000ea8000c1e1100 */
[----:B------:R-:W3:Y:S04]  /*0650*/  LDG.E.U8 R12, desc[UR8][R4.64] ;  /* 0x00000008040c7981 */ /* 0x000ee8000c1e1100 */
[----:B------:R-:W4:Y:S04]  /*0660*/  LDG.E.U8 R13, desc[UR8][R2.64+0x1] ;  /* 0x00000108020d7981 */ /* 0x000f28000c1e1100 */
[----:B------:R-:W5:Y:S04]  /*0670*/  LDG.E.U8 R14, desc[UR8][R4.64+0x1] ;  /* 0x00000108040e7981 */ /* 0x000f68000c1e1100 */
[----:B------:R-:W5:Y:S04]  /*0680*/  LDG.E.U8 R15, desc[UR8][R2.64+0x2] ;  /* 0x00000208020f7981 */ /* 0x000f68000c1e1100 */
[----:B------:R-:W5:Y:S04]  /*0690*/  LDG.E.U8 R16, desc[UR8][R4.64+0x2] ;  /* 0x0000020804107981 */ /* 0x000f68000c1e1100 */
[----:B------:R-:W5:Y:S04]  /*06a0*/  LDG.E.U8 R18, desc[UR8][R2.64+0x3] ;  /* 0x0000030802127981 */ /* 0x000f68000c1e1100 */
[----:B------:R-:W5:Y:S01]  /*06b0*/  LDG.E.U8 R19, desc[UR8][R4.64+0x3] ;  /* 0x0000030804137981 */ /* 0x000f62000c1e1100 */
        /* <DEDUP_REMOVED lines=17> */
.L_x_14:
        /* <DEDUP_REMOVED lines=10> */
[C---:B-1----:R-:W-:Y:S01]  /*0870*/  @P1 IADD3 R14, P3, P4, R9.reuse, R14, R7 ;  /* 0x0000000e090e1210 */ /* 0x042fe20007c7e007 */
[----:B------:R-:W-:-:S03]  /*0880*/  @P1 VIADD R9, R9, 0x2 ;  /* 0x0000000209091836 */ /* 0x000fc60000000000 */
[----:B------:R-:W4:Y:S01]  /*0890*/  @P1 LDG.E.U8 R6, desc[UR8][R12.64] ;  /* 0x000000080c061981 */ /* 0x000f22000c1e1100 */
[----:B------:R-:W-:Y:S02]  /*08a0*/  @P1 IADD3.X R15, PT, PT, RZ, R15, R8, P3, P4 ;  /* 0x0000000fff0f1210 */ /* 0x000fe40001fe8408 */
[----:B--2---:R-:W-:-:S03]  /*08b0*/  @!P0 IADD3 R2, P2, PT, R9, R2, RZ ;  /* 0x0000000209028210 */ /* 0x004fc60007f5e0ff */
[----:B------:R-:W2:Y:S04]  /*08c0*/  @P1 LDG.E.U8 R11, desc[UR8][R14.64] ;  /* 0x000000080e0b1981 */ /* 0x000ea8000c1e1100 */
[----:B------:R-:W5:Y:S01]  /*08d0*/  @P1 LDG.E.U8 R16, desc[UR8][R14.64+0x1] ;  /* 0x000001080e101981 */ /* 0x000f62000c1e1100 */
[----:B---3--:R-:W-:Y:S01]  /*08e0*/  @!P0 IADD3 R4, P3, P4, R9, R4, R7 ;  /* 0x0000000409048210 */ /* 0x008fe20007c7e007 */
[----:B------:R-:W-:Y:S02]  /*08f0*/  @!P0 IMAD.X R3, RZ, RZ, R3, P2 ;  /* 0x000000ffff038224 */ /* 0x000fe400010e0603 */
[----:B------:R-:W3:Y:S01]  /*0900*/  @P1 LDG.E.U8 R7, desc[UR8][R12.64+0x1] ;  /* 0x000001080c071981 */ /* 0x000ee2000c1e1100 */
[----:B------:R-:W-:-:S03]  /*0910*/  @!P0 IADD3.X R5, PT, PT, RZ, R5, R8, P3, P4 ;  /* 0x00000005ff058210 */ /* 0x000fc60001fe8408 */
[----:B------:R-:W3:Y:S04]  /*0920*/  @!P0 LDG.E.U8 R2, desc[UR8][R2.64] ;  /* 0x0000000802028981 */ /* 0x000ee8000c1e1100 */
[----:B------:R-:W3:Y:S01]  /*0930*/  @!P0 LDG.E.U8 R4, desc[UR8][R4.64] ;  /* 0x0000000804048981 */ /* 0x000ee2000c1e1100 */
[----:B----4-:R-:W-:Y:S02]  /*0940*/  @P1 I2FP.F32.U32 R6, R6 ;  /* 0x0000000600061245 */ /* 0x010fe40000201000 */
[----:B--2---:R-:W-:Y:S02]  /*0950*/  @P1 I2FP.F32.U32 R11, R11 ;  /* 0x0000000b000b1245 */ /* 0x004fe40000201000 */
[----:B-----5:R-:W-:-:S03]  /*0960*/  @P1 I2FP.F32.U32 R16, R16 ;  /* 0x0000001000101245 */ /* 0x020fc60000201000 */
[----:B------:R-:W-:Y:S01]  /*0970*/  @P1 FADD R11, R6, -R11 ;  /* 0x8000000b060b1221 */ /* 0x000fe20000000000 */
[----:B---3--:R-:W-:-:S03]  /*0980*/  @P1 I2FP.F32.U32 R7, R7 ;  /* 0x0000000700071245 */ /* 0x008fc60000201000 */
[----:B------:R-:W-:Y:S01]  /*0990*/  @P1 FFMA R11, R11, R11, R10 ;  /* 0x0000000b0b0b1223 */ /* 0x000fe2000000000a */
[----:B------:R-:W-:Y:S01]  /*09a0*/  @!P0 I2FP.F32.U32 R6, R2 ;  /* 0x0000000200068245 */ /* 0x000fe20000201000 */
[----:B------:R-:W-:Y:S01]  /*09b0*/  @P1 FADD R16, R7, -R16 ;  /* 0x8000001007101221 */ /* 0x000fe20000000000 */
[----:B------:R-:W-:-:S03]  /*09c0*/  @!P0 I2FP.F32.U32 R7, R4 ;  /* 0x0000000400078245 */ /* 0x000fc60000201000 */
[----:B------:R-:W-:Y:S02]  /*09d0*/  @P1 FFMA R10, R16, R16, R11 ;  /* 0x00000010100a1223 */ /* 0x000fe4000000000b */
[----:B------:R-:W-:-:S04]  /*09e0*/  @!P0 FADD R7, R6, -R7 ;  /* 0x8000000706078221 */ /* 0x000fc80000000000 */
[----:B------:R-:W-:-:S07]  /*09f0*/  @!P0 FFMA R10, R7, R7, R10 ;  /* 0x00000007070a8223 */ /* 0x000fce000000000a */
.L_x_11:
[----:B------:R-:W0:Y:S02]  /*0a00*/  LDC.64 R2, c[0x0][0x390] ;  /* 0x0000e400ff027b82 */ /* 0x000e240000000a00 */
[----:B0-----:R-:W-:-:S05]  /*0a10*/  IMAD.WIDE R2, R0, 0x4, R2 ;  /* 0x0000000400027825 */ /* 0x001fca00078e0202 */
[----:B------:R-:W-:Y:S01]  /*0a20*/  STG.E desc[UR8][R2.64], R10 ;  /* 0x0000000a02007986 */ /* 0x000fe2000c101908 */
[----:B------:R-:W-:Y:S05]  /*0a30*/  EXIT ;  /* 0x000000000000794d */ /* 0x000fea0003800000 */
.L_x_15:
        /* <DEDUP_REMOVED lines=12> */
.L_x_32:


//--------------------- .text._ZN9parlayANN31computeEuclideanDistancesKernelIdEEvPKT_S3_PfPKiii --------------------------
	.section	.text._ZN9parlayANN31computeEuclideanDistancesKernelIdEEvPKT_S3_PfPKiii,"ax",@progbits
	.align	128
        .global         _ZN9parlayANN31computeEuclideanDistancesKernelIdEEvPKT_S3_PfPKiii
        .type           _ZN9parlayANN31computeEuclideanDistancesKernelIdEEvPKT_S3_PfPKiii,@function
        .size           _ZN9parlayANN31computeEuclideanDistancesKernelIdEEvPKT_S3_PfPKiii,(.L_x_33 - _ZN9parlayANN31computeEuclideanDistancesKernelIdEEvPKT_S3_PfPKiii)
        .other          _ZN9parlayANN31computeEuclideanDistancesKernelIdEEvPKT_S3_PfPKiii,@"STO_CUDA_ENTRY STV_DEFAULT"
_ZN9parlayANN31computeEuclideanDistancesKernelIdEEvPKT_S3_PfPKiii:
.text._ZN9parlayANN31computeEuclideanDistancesKernelIdEEvPKT_S3_PfPKiii:
        /* <DEDUP_REMOVED lines=9> */
[----:B------:R-:W-:Y:S01]  /*0090*/  HFMA2 R7, -RZ, RZ, 0, 0 ;  /* 0x00000000ff077431 */ /* 0x000fe200000001ff */
[----:B------:R-:W1:Y:S01]  /*00a0*/  LDCU.64 UR12, c[0x0][0x358] ;  /* 0x00006b00ff0c77ac */ /* 0x000e620008000a00 */
[----:B0-----:R-:W-:-:S09]  /*00b0*/  UISETP.GE.AND UP0, UPT, UR6, 0x1, UPT ;  /* 0x000000010600788c */ /* 0x001fd2000bf06270 */
[----:B-1----:R-:W-:Y:S05]  /*00c0*/  BRA.U !UP0, `(.L_x_16) ;  /* 0x00000009086c7547 */ /* 0x002fea000b800000 */
[----:B------:R-:W0:Y:S02]  /*00d0*/  LDC.64 R8, c[0x0][0x398] ;  /* 0x0000e600ff087b82 */ /* 0x000e240000000a00 */
[----:B0-----:R-:W-:-:S05]  /*00e0*/  IMAD.WIDE R8, R0, 0x4, R8 ;  /* 0x0000000400087825 */ /* 0x001fca00078e0208 */
[----:B------:R-:W2:Y:S01]  /*00f0*/  LDG.E R2, desc[UR12][R8.64] ;  /* 0x0000000c08027981 */ /* 0x000ea2000c1e1900 */
[----:B------:R-:W-:Y:S01]  /*0100*/  UISETP.GE.U32.AND UP1, UPT, UR6, 0x8, UPT ;  /* 0x000000080600788c */ /* 0x000fe2000bf26070 */
[----:B------:R-:W-:Y:S01]  /*0110*/  MOV R7, RZ ;  /* 0x000000ff00077202 */ /* 0x000fe20000000f00 */
[----:B------:R-:W-:Y:S01]  /*0120*/  ULOP3.LUT UR7, UR6, 0x7, URZ, 0xc0, !UPT ;  /* 0x0000000706077892 */ /* 0x000fe2000f8ec0ff */
[----:B------:R-:W-:-:S03]  /*0130*/  MOV R3, RZ ;  /* 0x000000ff00037202 */ /* 0x000fc60000000f00 */
[----:B------:R-:W-:Y:S01]  /*0140*/  UISETP.NE.AND UP0, UPT, UR7, URZ, UPT ;  /* 0x000000ff0700728c */ /* 0x000fe2000bf05270 */
[----:B--2---:R-:W-:-:S05]  /*0150*/  IMAD R2, R2, UR6, RZ ;  /* 0x0000000602027c24 */ /* 0x004fca000f8e02ff */
[----:B------:R-:W-:Y:S01]  /*0160*/  SHF.R.S32.HI R5, RZ, 0x1f, R2 ;  /* 0x0000001fff057819 */ /* 0x000fe20000011402 */
[----:B------:R-:W-:Y:S06]  /*0170*/  BRA.U !UP1, `(.L_x_17) ;  /* 0x0000000509107547 */ /* 0x000fec000b800000 */
[----:B------:R-:W0:Y:S01]  /*0180*/  LDCU.128 UR8, c[0x0][0x380] ;  /* 0x00007000ff0877ac */ /* 0x000e220008000c00 */
[----:B------:R-:W-:Y:S01]  /*0190*/  MOV R7, RZ ;  /* 0x000000ff00077202 */ /* 0x000fe20000000f00 */
[----:B0-----:R-:W-:Y:S01]  /*01a0*/  UIADD3 UR4, UP1, UPT, UR8, 0x20, URZ ;  /* 0x0000002008047890 */ /* 0x001fe2000ff3e0ff */
[C---:B------:R-:W-:Y:S01]  /*01b0*/  LEA R8, P0, R2.reuse, UR10, 0x3 ;  /* 0x0000000a02087c11 */ /* 0x040fe2000f8018ff */
[----:B------:R-:W-:Y:S02]  /*01c0*/  ULOP3.LUT UR8, UR6, 0x7ffffff8, URZ, 0xc0, !UPT ;  /* 0x7ffffff806087892 */ /* 0x000fe4000f8ec0ff */
[----:B------:R-:W-:Y:S01]  /*01d0*/  UIADD3.X UR5, UPT, UPT, URZ, UR9, URZ, UP1, !UPT ;  /* 0x00000009ff057290 */ /* 0x000fe20008ffe4ff */
[----:B------:R-:W-:Y:S01]  /*01e0*/  LEA.HI.X R9, R2, UR11, R5, 0x3, P0 ;  /* 0x0000000b02097c11 */ /* 0x000fe200080f1c05 */
[----:B------:R-:W-:Y:S01]  /*01f0*/  UIADD3 UR9, UPT, UPT, -UR8, URZ, URZ ;  /* 0x000000ff08097290 */ /* 0x000fe2000fffe1ff */
[----:B------:R-:W-:Y:S02]  /*0200*/  IADD3 R8, P0, PT, R8, 0x20, RZ ;  /* 0x0000002008087810 */ /* 0x000fe40007f1e0ff */
[----:B------:R-:W-:-:S02]  /*0210*/  MOV R3, UR8 ;  /* 0x0000000800037c02 */ /* 0x000fc40008000f00 */
[----:B------:R-:W-:Y:S02]  /*0220*/  MOV R10, UR4 ;  /* 0x00000004000a7c02 */ /* 0x000fe40008000f00 */
[----:B------:R-:W-:Y:S02]  /*0230*/  IADD3.X R9, PT, PT, RZ, R9, RZ, P0, !PT ;  /* 0x00000009ff097210 */ /* 0x000fe400007fe4ff */
[----:B------:R-:W-:-:S07]  /*0240*/  MOV R11, UR5 ;  /* 0x00000005000b7c02 */ /* 0x000fce0008000f00 */
.L_x_18:
[----:B------:R-:W2:Y:S04]  /*0250*/  LDG.E.64 R14, desc[UR12][R10.64+-0x10] ;  /* 0xfffff00c0a0e7981 */ /* 0x000ea8000c1e1b00 */
[----:B------:R-:W3:Y:S04]  /*0260*/  LDG.E.64 R20, desc[UR12][R8.64+-0x20] ;  /* 0xffffe00c08147981 */ /* 0x000ee8000c1e1b00 */
[----:B------:R-:W4:Y:S04]  /*0270*/  LDG.E.64 R24, desc[UR12][R10.64+-0x20] ;  /* 0xffffe00c0a187981 */ /* 0x000f28000c1e1b00 */
[----:B------:R-:W5:Y:S04]  /*0280*/  LDG.E.64 R16, desc[UR12][R10.64+-0x18] ;  /* 0xffffe80c0a107981 */ /* 0x000f68000c1e1b00 */
[----:B------:R-:W5:Y:S04]  /*0290*/  LDG.E.64 R18, desc[UR12][R8.64+-0x18] ;  /* 0xffffe80c08127981 */ /* 0x000f68000c1e1b00 */
[----:B------:R-:W5:Y:S04]  /*02a0*/  LDG.E.64 R22, desc[UR12][R8.64+-0x10] ;  /* 0xfffff00c08167981 */ /* 0x000f68000c1e1b00 */
[----:B------:R-:W5:Y:S01]  /*02b0*/  LDG.E.64 R12, desc[UR12][R10.64+-0x8] ;  /* 0xfffff80c0a0c7981 */ /* 0x000f62000c1e1b00 */
[----:B--2---:R0:W-:Y:S03]  /*02c0*/  F2F.F32.F64 R6, R14 ;  /* 0x0000000e00067310 */ /* 0x0041e60000301000 */
[----:B0-----:R-:W2:Y:S05]  /*02d0*/  LDG.E.64 R14, desc[UR12][R8.64+-0x8] ;  /* 0xfffff80c080e7981 */ /* 0x001eaa000c1e1b00 */
[----:B---3--:R0:W-:Y:S02]  /*02e0*/  F2F.F32.F64 R29, R20 ;  /* 0x00000014001d7310 */ /* 0x0081e40000301000 */
[----:B0-----:R-:W3:Y:S06]  /*02f0*/  LDG.E.64 R20, desc[UR12][R10.64+0x8] ;  /* 0x0000080c0a147981 */ /* 0x001eec000c1e1b00 */
[----:B----4-:R0:W1:Y:S08]  /*0300*/  F2F.F32.F64 R26, R24 ;  /* 0x00000018001a7310 */ /* 0x0100700000301000 */
[----:B-----5:R4:W-:Y:S01]  /*0310*/  F2F.F32.F64 R27, R16 ;  /* 0x00000010001b7310 */ /* 0x0209e20000301000 */
[----:B0-----:R-:W5:Y:S07]  /*0320*/  LDG.E.64 R24, desc[UR12][R8.64+0x8] ;  /* 0x0000080c08187981 */ /* 0x001f6e000c1e1b00 */
[----:B------:R0:W0:Y:S01]  /*0330*/  F2F.F32.F64 R4, R18 ;  /* 0x0000001200047310 */ /* 0x0000220000301000 */
[----:B----4-:R-:W4:Y:S01]  /*0340*/  LDG.E.64 R16, desc[UR12][R10.64] ;  /* 0x0000000c0a107981 */ /* 0x010f22000c1e1b00 */
[----:B-1----:R-:W-:-:S03]  /*0350*/  FADD R26, R26, -R29 ;  /* 0x8000001d1a1a7221 */ /* 0x002fc60000000000 */
[----:B0-----:R-:W4:Y:S03]  /*0360*/  LDG.E.64 R18, desc[UR12][R8.64] ;  /* 0x0000000c08127981 */ /* 0x001f26000c1e1b00 */
[----:B------:R-:W0:Y:S01]  /*0370*/  F2F.F32.F64 R23, R22 ;  /* 0x0000001600177310 */ /* 0x000e220000301000 */
[----:B------:R-:W-:Y:S01]  /*0380*/  FFMA R7, R26, R26, R7 ;  /* 0x0000001a1a077223 */ /* 0x000fe20000000007 */
[----:B------:R-:W-:Y:S02]  /*0390*/  FADD R4, R27, -R4 ;  /* 0x800000041b047221 */ /* 0x000fe40000000000 */
[----:B------:R-:W4:Y:S04]  /*03a0*/  LDG.E.64 R26, desc[UR12][R10.64+0x18] ;  /* 0x0000180c0a1a7981 */ /* 0x000f28000c1e1b00 */
[----:B------:R1:W-:Y:S02]  /*03b0*/  F2F.F32.F64 R28, R12 ;  /* 0x0000000c001c7310 */ /* 0x0003e40000301000 */
[----:B-1----:R-:W4:Y:S06]  /*03c0*/  LDG.E.64 R12, desc[UR12][R10.64+0x10] ;  /* 0x0000100c0a0c7981 */ /* 0x002f2c000c1e1b00 */
[----:B--2---:R1:W2:Y:S02]  /*03d0*/  F2F.F32.F64 R22, R14 ;  /* 0x0000000e00167310 */ /* 0x0042a40000301000 */
[----:B-1----:R-:W2:Y:S06]  /*03e0*/  LDG.E.64 R14, desc[UR12][R8.64+0x10] ;  /* 0x0000100c080e7981 */ /* 0x002eac000c1e1b00 */
[----:B---3--:R1:W-:Y:S02]  /*03f0*/  F2F.F32.F64 R29, R20 ;  /* 0x00000014001d7310 */ /* 0x0083e40000301000 */
[----:B-1----:R1:W3:Y:S06]  /*0400*/  LDG.E.64 R20, desc[UR12][R8.64+0x18] ;  /* 0x0000180c08147981 */ /* 0x0022ec000c1e1b00 */
[----:B-----5:R-:W-:Y:S01]  /*0410*/  F2F.F32.F64 R24, R24 ;  /* 0x0000001800187310 */ /* 0x020fe20000301000 */
[----:B------:R-:W-:-:S07]  /*0420*/  FFMA R7, R4, R4, R7 ;  /* 0x0000000404077223 */ /* 0x000fce0000000007 */
[----:B----4-:R-:W-:Y:S01]  /*0430*/  F2F.F32.F64 R16, R16 ;  /* 0x0000001000107310 */ /* 0x010fe20000301000 */
[----:B0-----:R-:W-:-:S07]  /*0440*/  FADD R6, R6, -R23 ;  /* 0x8000001706067221 */ /* 0x001fce0000000000 */
[----:B------:R-:W0:Y:S01]  /*0450*/  F2F.F32.F64 R19, R18 ;  /* 0x0000001200137310 */ /* 0x000e220000301000 */
[----:B------:R-:W-:Y:S01]  /*0460*/  FFMA R7, R6, R6, R7 ;  /* 0x0000000606077223 */ /* 0x000fe20000000007 */
[----:B--2---:R-:W-:Y:S01]  /*0470*/  FADD R22, R28, -R22 ;  /* 0x800000161c167221 */ /* 0x004fe20000000000 */
[----:B------:R-:W-:-:S05]  /*0480*/  UIADD3 UR9, UPT, UPT, UR9, 0x8, URZ ;  /* 0x0000000809097890 */ /* 0x000fca000fffe0ff */
[----:B------:R-:W-:Y:S01]  /*0490*/  F2F.F32.F64 R26, R26 ;  /* 0x0000001a001a7310 */ /* 0x000fe20000301000 */
[----:B------:R-:W-:-:S07]  /*04a0*/  FFMA R7, R22, R22, R7 ;  /* 0x0000001616077223 */ /* 0x000fce0000000007 */
[----:B------:R-:W-:Y:S01]  /*04b0*/  F2F.F32.F64 R12, R12 ;  /* 0x0000000c000c7310 */ /* 0x000fe20000301000 */
[----:B0-----:R-:W-:Y:S01]  /*04c0*/  FADD R16, R16, -R19 ;  /* 0x8000001310107221 */ /* 0x001fe20000000000 */
[----:B------:R-:W-:Y:S01]  /*04d0*/  FADD R24, R29, -R24 ;  /* 0x800000181d187221 */ /* 0x000fe20000000000 */
[----:B------:R-:W-:Y:S02]  /*04e0*/  UISETP.NE.AND UP1, UPT, UR9, URZ, UPT ;  /* 0x000000ff0900728c */ /* 0x000fe4000bf25270 */
[----:B------:R-:W-:-:S04]  /*04f0*/  FFMA R7, R16, R16, R7 ;  /* 0x0000001010077223 */ /* 0x000fc80000000007 */
[----:B------:R-:W-:Y:S01]  /*0500*/  FFMA R7, R24, R24, R7 ;  /* 0x0000001818077223 */ /* 0x000fe20000000007 */
[----:B------:R-:W-:Y:S02]  /*0510*/  IADD3 R10, P0, PT, R10, 0x40, RZ ;  /* 0x000000400a0a7810 */ /* 0x000fe40007f1e0ff */
[----:B-1----:R-:W-:Y:S02]  /*0520*/  IADD3 R8, P1, PT, R8, 0x40, RZ ;  /* 0x0000004008087810 */ /* 0x002fe40007f3e0ff */
[----:B------:R-:W-:Y:S02]  /*0530*/  IADD3.X R11, PT, PT, RZ, R11, RZ, P0, !PT ;  /* 0x0000000bff0b7210 */ /* 0x000fe400007fe4ff */
[----:B------:R-:W-:Y:S01]  /*0540*/  IADD3.X R9, PT, PT, RZ, R9, RZ, P1, !PT ;  /* 0x00000009ff097210 */ /* 0x000fe20000ffe4ff */
[----:B------:R-:W0:Y:S08]  /*0550*/  F2F.F32.F64 R15, R14 ;  /* 0x0000000e000f7310 */ /* 0x000e300000301000 */
[----:B---3--:R-:W1:Y:S01]  /*0560*/  F2F.F32.F64 R21, R20 ;  /* 0x0000001400157310 */ /* 0x008e620000301000 */
[----:B0-----:R-:W-:-:S04]  /*0570*/  FADD R12, R12, -R15 ;  /* 0x8000000f0c0c7221 */ /* 0x001fc80000000000 */
[----:B------:R-:W-:Y:S01]  /*0580*/  FFMA R7, R12, R12, R7 ;  /* 0x0000000c0c077223 */ /* 0x000fe20000000007 */
[----:B-1----:R-:W-:-:S04]  /*0590*/  FADD R26, R26, -R21 ;  /* 0x800000151a1a7221 */ /* 0x002fc80000000000 */
[----:B------:R-:W-:Y:S01]  /*05a0*/  FFMA R7, R26, R26, R7 ;  /* 0x0000001a1a077223 */ /* 0x000fe20000000007 */
[----:B------:R-:W-:Y:S06]  /*05b0*/  BRA.U UP1, `(.L_x_18) ;  /* 0xfffffffd01247547 */ /* 0x000fec000b83ffff */
.L_x_17:
        /* <DEDUP_REMOVED lines=12> */
[----:B------:R-:W2:Y:S04]  /*0680*/  LDG.E.64 R10, desc[UR12][R20.64] ;  /* 0x0000000c140a7981 */ /* 0x000ea8000c1e1b00 */
[----:B------:R-:W3:Y:S04]  /*0690*/  LDG.E.64 R8, desc[UR12][R26.64] ;  /* 0x0000000c1a087981 */ /* 0x000ee8000c1e1b00 */
[----:B------:R-:W4:Y:S04]  /*06a0*/  LDG.E.64 R12, desc[UR12][R26.64+0x8] ;  /* 0x0000080c1a0c7981 */ /* 0x000f28000c1e1b00 */
[----:B------:R-:W5:Y:S04]  /*06b0*/  LDG.E.64 R14, desc[UR12][R20.64+0x8] ;  /* 0x0000080c140e7981 */ /* 0x000f68000c1e1b00 */
[----:B------:R-:W5:Y:S04]  /*06c0*/  LDG.E.64 R16, desc[UR12][R26.64+0x10] ;  /* 0x0000100c1a107981 */ /* 0x000f68000c1e1b00 */
[----:B------:R-:W5:Y:S04]  /*06d0*/  LDG.E.64 R18, desc[UR12][R20.64+0x10] ;  /* 0x0000100c14127981 */ /* 0x000f68000c1e1b00 */
[----:B------:R-:W5:Y:S04]  /*06e0*/  LDG.E.64 R22, desc[UR12][R26.64+0x18] ;  /* 0x0000180c1a167981 */ /* 0x000f68000c1e1b00 */
[----:B------:R-:W5:Y:S01]  /*06f0*/  LDG.E.64 R24, desc[UR12][R20.64+0x18] ;  /* 0x0000180c14187981 */ /* 0x000f62000c1e1b00 */
[----:B------:R-:W-:Y:S01]  /*0700*/  IADD3 R3, PT, PT, R3, 0x4, RZ ;  /* 0x0000000403037810 */ /* 0x000fe20007ffe0ff */
[----:B--2---:R-:W-:Y:S08]  /*0710*/  F2F.F32.F64 R11, R10 ;  /* 0x0000000a000b7310 */ /* 0x004ff00000301000 */
[----:B---3--:R-:W0:Y:S08]  /*0720*/  F2F.F32.F64 R8, R8 ;  /* 0x0000000800087310 */ /* 0x008e300000301000 */
[----:B----4-:R-:W-:Y:S08]  /*0730*/  F2F.F32.F64 R12, R12 ;  /* 0x0000000c000c7310 */ /* 0x010ff00000301000 */
[----:B-----5:R-:W1:Y:S01]  /*0740*/  F2F.F32.F64 R15, R14 ;  /* 0x0000000e000f7310 */ /* 0x020e620000301000 */
[----:B0-----:R-:W-:-:S07]  /*0750*/  FADD R4, R8, -R11 ;  /* 0x8000000b08047221 */ /* 0x001fce0000000000 */
[----:B------:R-:W-:Y:S08]  /*0760*/  F2F.F32.F64 R16, R16 ;  /* 0x0000001000107310 */ /* 0x000ff00000301000 */
[----:B------:R-:W0:Y:S01]  /*0770*/  F2F.F32.F64 R19, R18 ;  /* 0x0000001200137310 */ /* 0x000e220000301000 */
[----:B------:R-:W-:Y:S01]  /*0780*/  FFMA R4, R4, R4, R7 ;  /* 0x0000000404047223 */ /* 0x000fe20000000007 */
[----:B-1----:R-:W-:-:S06]  /*0790*/  FADD R7, R12, -R15 ;  /* 0x8000000f0c077221 */ /* 0x002fcc0000000000 */
[----:B------:R-:W-:Y:S08]  /*07a0*/  F2F.F32.F64 R22, R22 ;  /* 0x0000001600167310 */ /* 0x000ff00000301000 */
[----:B------:R-:W1:Y:S01]  /*07b0*/  F2F.F32.F64 R25, R24 ;  /* 0x0000001800197310 */ /* 0x000e620000301000 */
[----:B------:R-:W-:Y:S01]  /*07c0*/  FFMA R4, R7, R7, R4 ;  /* 0x0000000707047223 */ /* 0x000fe20000000004 */
[----:B0-----:R-:W-:-:S04]  /*07d0*/  FADD R7, R16, -R19 ;  /* 0x8000001310077221 */ /* 0x001fc80000000000 */
[----:B------:R-:W-:Y:S01]  /*07e0*/  FFMA R4, R7, R7, R4 ;  /* 0x0000000707047223 */ /* 0x000fe20000000004 */
[----:B-1----:R-:W-:-:S04]  /*07f0*/  FADD R9, R22, -R25 ;  /* 0x8000001916097221 */ /* 0x002fc80000000000 */
[----:B------:R-:W-:-:S07]  /*0800*/  FFMA R7, R9, R9, R4 ;  /* 0x0000000909077223 */ /* 0x000fce0000000004 */
.L_x_19:
[----:B------:R-:W-:Y:S05]  /*0810*/  BRA.U !UP1, `(.L_x_16) ;  /* 0x0000000109987547 */ /* 0x000fea000b800000 */
[----:B------:R-:W-:Y:S02]  /*0820*/  UISETP.NE.AND UP0, UPT, UR5, 0x1, UPT ;  /* 0x000000010500788c */ /* 0x000fe4000bf05270 */
[----:B------:R-:W-:-:S04]  /*0830*/  ULOP3.LUT UR4, UR6, 0x1, URZ, 0xc0, !UPT ;  /* 0x0000000106047892 */ /* 0x000fc8000f8ec0ff */
[----:B------:R-:W-:-:S03]  /*0840*/  UISETP.NE.U32.AND UP1, UPT, UR4, 0x1, UPT ;  /* 0x000000010400788c */ /* 0x000fc6000bf25070 */
        /* <DEDUP_REMOVED lines=11> */
[----:B------:R-:W5:Y:S01]  /*0900*/  LDG.E.64 R18, desc[UR12][R12.64+0x8] ;  /* 0x0000080c0c127981 */ /* 0x000f62000c1e1b00 */
[----:B------:R-:W-:Y:S01]  /*0910*/  IADD3 R3, PT, PT, R3, 0x2, RZ ;  /* 0x0000000203037810 */ /* 0x000fe20007ffe0ff */
[----:B--2---:R-:W-:Y:S08]  /*0920*/  F2F.F32.F64 R15, R14 ;  /* 0x0000000e000f7310 */ /* 0x004ff00000301000 */
[----:B---3--:R-:W0:Y:S08]  /*0930*/  F2F.F32.F64 R10, R10 ;  /* 0x0000000a000a7310 */ /* 0x008e300000301000 */
[----:B----4-:R-:W-:Y:S08]  /*0940*/  F2F.F32.F64 R16, R16 ;  /* 0x0000001000107310 */ /* 0x010ff00000301000 */
[----:B-----5:R-:W1:Y:S01]  /*0950*/  F2F.F32.F64 R19, R18 ;  /* 0x0000001200137310 */ /* 0x020e620000301000 */
[----:B0-----:R-:W-:-:S04]  /*0960*/  FADD R4, R10, -R15 ;  /* 0x8000000f0a047221 */ /* 0x001fc80000000000 */
[----:B------:R-:W-:Y:S01]  /*0970*/  FFMA R7, R4, R4, R7 ;  /* 0x0000000404077223 */ /* 0x000fe20000000007 */
[----:B-1----:R-:W-:-:S04]  /*0980*/  FADD R6, R16, -R19 ;  /* 0x8000001310067221 */ /* 0x002fc80000000000 */
[----:B------:R-:W-:-:S07]  /*0990*/  FFMA R7, R6, R6, R7 ;  /* 0x0000000606077223 */ /* 0x000fce0000000007 */
.L_x_20:
[----:B------:R-:W-:Y:S05]  /*09a0*/  BRA.U UP1, `(.L_x_16) ;  /* 0x0000000101347547 */ /* 0x000fea000b800000 */
[----:B------:R-:W0:Y:S01]  /*09b0*/  LDC.64 R8, c[0x0][0x380] ;  /* 0x0000e000ff087b82 */ /* 0x000e220000000a00 */
[----:B------:R-:W1:Y:S01]  /*09c0*/  LDCU.64 UR4, c[0x0][0x388] ;  /* 0x00007100ff0477ac */ /* 0x000e620008000a00 */
[----:B------:R-:W-:-:S04]  /*09d0*/  IADD3 R6, P0, PT, R2, R3, RZ ;  /* 0x0000000302067210 */ /* 0x000fc80007f1e0ff */
[----:B------:R-:W-:Y:S02]  /*09e0*/  IADD3.X R5, PT, PT, RZ, R5, RZ, P0, !PT ;  /* 0x00000005ff057210 */ /* 0x000fe400007fe4ff */
[----:B-1----:R-:W-:-:S04]  /*09f0*/  LEA R4, P0, R6, UR4, 0x3 ;  /* 0x0000000406047c11 */ /* 0x002fc8000f8018ff */
[----:B------:R-:W-:Y:S01]  /*0a00*/  LEA.HI.X R5, R6, UR5, R5, 0x3, P0 ;  /* 0x0000000506057c11 */ /* 0x000fe200080f1c05 */
[----:B0-----:R-:W-:-:S05]  /*0a10*/  IMAD.WIDE.U32 R2, R3, 0x8, R8 ;  /* 0x0000000803027825 */ /* 0x001fca00078e0008 */
[----:B------:R-:W2:Y:S04]  /*0a20*/  LDG.E.64 R4, desc[UR12][R4.64] ;  /* 0x0000000c04047981 */ /* 0x000ea8000c1e1b00 */
[----:B------:R-:W3:Y:S01]  /*0a30*/  LDG.E.64 R2, desc[UR12][R2.64] ;  /* 0x0000000c02027981 */ /* 0x000ee2000c1e1b00 */
[----:B--2---:R-:W-:Y:S08]  /*0a40*/  F2F.F32.F64 R9, R4 ;  /* 0x0000000400097310 */ /* 0x004ff00000301000 */
[----:B---3--:R-:W0:Y:S02]  /*0a50*/  F2F.F32.F64 R6, R2 ;  /* 0x0000000200067310 */ /* 0x008e240000301000 */
[----:B0-----:R-:W-:-:S04]  /*0a60*/  FADD R6, R6, -R9 ;  /* 0x8000000906067221 */ /* 0x001fc80000000000 */
[----:B------:R-:W-:-:S07]  /*0a70*/  FFMA R7, R6, R6, R7 ;  /* 0x0000000606077223 */ /* 0x000fce0000000007 */
.L_x_16:
[----:B------:R-:W0:Y:S02]  /*0a80*/  LDC.64 R2, c[0x0][0x390] ;  /* 0x0000e400ff027b82 */ /* 0x000e240000000a00 */
[----:B0-----:R-:W-:-:S05]  /*0a90*/  IMAD.WIDE R2, R0, 0x4, R2 ;  /* 0x0000000400027825 */ /* 0x001fca00078e0202 */
[----:B------:R-:W-:Y:S01]  /*0aa0*/  STG.E desc[UR12][R2.64], R7 ;  /* 0x0000000702007986 */ /* 0x000fe2000c10190c */
[----:B------:R-:W-:Y:S05]  /*0ab0*/  EXIT ;  /* 0x000000000000794d */ /* 0x000fea0003800000 */
.L_x_21:
        /* <DEDUP_REMOVED lines=12> */
.L_x_33:


//--------------------- .text._ZN9parlayANN31computeEuclideanDistancesKernelIfEEvPKT_S3_PfPKiii --------------------------
	.section	.text._ZN9parlayANN31computeEuclideanDistancesKernelIfEEvPKT_S3_PfPKiii,"ax",@progbits
	.align	128
        .global         _ZN9parlayANN31computeEuclideanDistancesKernelIfEEvPKT_S3_PfPKiii
        .type           _ZN9parlayANN31computeEuclideanDistancesKernelIfEEvPKT_S3_PfPKiii,@function
        .size           _ZN9parlayANN31computeEuclideanDistancesKernelIfEEvPKT_S3_PfPKiii,(.L_x_34 - _ZN9parlayANN31computeEuclideanDistancesKernelIfEEvPKT_S3_PfPKiii)
        .other          _ZN9parlayANN31computeEuclideanDistancesKernelIfEEvPKT_S3_PfPKiii,@"STO_CUDA_ENTRY STV_DEFAULT"
_ZN9parlayANN31computeEuclideanDistancesKernelIfEEvPKT_S3_PfPKiii:
.text._ZN9parlayANN31computeEuclideanDistancesKernelIfEEvPKT_S3_PfPKiii:
        /* <DEDUP_REMOVED lines=14> */
[----:B0-----:R-:W-:-:S06]  /*00e0*/  IMAD.WIDE R2, R0, 0x4, R2 ;  /* 0x0000000400027825 */ /* 0x001fcc00078e0202 */
        /* <DEDUP_REMOVED lines=22> */
.L_x_24:
[----:B------:R-:W2:Y:S04]  /*0250*/  LDG.E R15, desc[UR12][R4.64+-0x20] ;  /* 0xffffe00c040f7981 */ /* 0x000ea8000c1e1900 */
[----:B------:R-:W2:Y:S04]  /*0260*/  LDG.E R22, desc[UR12][R2.64+-0x20] ;  /* 0xffffe00c02167981 */ /* 0x000ea8000c1e1900 */
[----:B------:R-:W3:Y:S04]  /*0270*/  LDG.E R24, desc[UR12][R4.64+-0x1c] ;  /* 0xffffe40c04187981 */ /* 0x000ee8000c1e1900 */
[----:B------:R-:W3:Y:S04]  /*0280*/  LDG.E R25, desc[UR12][R2.64+-0x1c] ;  /* 0xffffe40c02197981 */ /* 0x000ee8000c1e1900 */
[----:B------:R-:W4:Y:S04]  /*0290*/  LDG.E R17, desc[UR12][R4.64+-0x18] ;  /* 0xffffe80c04117981 */ /* 0x000f28000c1e1900 */
[----:B------:R-:W4:Y:S04]  /*02a0*/  LDG.E R14, desc[UR12][R2.64+-0x18] ;  /* 0xffffe80c020e7981 */ /* 0x000f28000c1e1900 */
[----:B------:R-:W5:Y:S04]  /*02b0*/  LDG.E R16, desc[UR12][R4.64+-0x14] ;  /* 0xffffec0c04107981 */ /* 0x000f68000c1e1900 */
        /* <DEDUP_REMOVED lines=8> */
[----:B------:R-:W5:Y:S01]  /*0340*/  LDG.E R8, desc[UR12][R2.64+-0x4] ;  /* 0xfffffc0c02087981 */ /* 0x000f62000c1e1900 */
[----:B--2---:R-:W-:-:S04]  /*0350*/  FADD R15, R15, -R22 ;  /* 0x800000160f0f7221 */ /* 0x004fc80000000000 */
[----:B------:R-:W-:Y:S02]  /*0360*/  FFMA R22, R15, R15, R12 ;  /* 0x0000000f0f167223 */ /* 0x000fe4000000000c */
[----:B------:R-:W2:Y:S01]  /*0370*/  LDG.E R12, desc[UR12][R4.64] ;  /* 0x0000000c040c7981 */ /* 0x000ea2000c1e1900 */
[----:B---3--:R-:W-:-:S03]  /*0380*/  FADD R25, R24, -R25 ;  /* 0x8000001918197221 */ /* 0x008fc60000000000 */
[----:B------:R-:W2:Y:S01]  /*0390*/  LDG.E R15, desc[UR12][R2.64] ;  /* 0x0000000c020f7981 */ /* 0x000ea2000c1e1900 */
[----:B------:R-:W-:Y:S01]  /*03a0*/  FFMA R22, R25, R25, R22 ;  /* 0x0000001919167223 */ /* 0x000fe20000000016 */
[----:B----4-:R-:W-:Y:S02]  /*03b0*/  FADD R25, R17, -R14 ;  /* 0x8000000e11197221 */ /* 0x010fe40000000000 */
[----:B------:R-:W3:Y:S02]  /*03c0*/  LDG.E R17, desc[UR12][R4.64+0x4] ;  /* 0x0000040c04117981 */ /* 0x000ee4000c1e1900 */
[----:B------:R-:W-:Y:S02]  /*03d0*/  FFMA R22, R25, R25, R22 ;  /* 0x0000001919167223 */ /* 0x000fe40000000016 */
[----:B------:R-:W3:Y:S01]  /*03e0*/  LDG.E R14, desc[UR12][R2.64+0x4] ;  /* 0x0000040c020e7981 */ /* 0x000ee2000c1e1900 */
[----:B-----5:R-:W-:-:S03]  /*03f0*/  FADD R25, R16, -R19 ;  /* 0x8000001310197221 */ /* 0x020fc60000000000 */
[----:B------:R-:W4:Y:S01]  /*0400*/  LDG.E R19, desc[UR12][R4.64+0x8] ;  /* 0x0000080c04137981 */ /* 0x000f22000c1e1900 */
[----:B------:R-:W-:-:S03]  /*0410*/  FFMA R22, R25, R25, R22 ;  /* 0x0000001919167223 */ /* 0x000fc60000000016 */
[----:B------:R-:W4:Y:S01]  /*0420*/  LDG.E R16, desc[UR12][R2.64+0x8] ;  /* 0x0000080c02107981 */ /* 0x000f22000c1e1900 */
[----:B------:R-:W-:-:S03]  /*0430*/  FADD R25, R21, -R18 ;  /* 0x8000001215197221 */ /* 0x000fc60000000000 */
[----:B------:R-:W5:Y:S01]  /*0440*/  LDG.E R21, desc[UR12][R4.64+0xc] ;  /* 0x00000c0c04157981 */ /* 0x000f62000c1e1900 */
[----:B------:R-:W-:-:S03]  /*0450*/  FFMA R22, R25, R25, R22 ;  /* 0x0000001919167223 */ /* 0x000fc60000000016 */
[----:B------:R-:W5:Y:S01]  /*0460*/  LDG.E R18, desc[UR12][R2.64+0xc] ;  /* 0x00000c0c02127981 */ /* 0x000f62000c1e1900 */
[----:B------:R-:W-:-:S03]  /*0470*/  FADD R25, R20, -R23 ;  /* 0x8000001714197221 */ /* 0x000fc60000000000 */
[----:B------:R-:W5:Y:S04]  /*0480*/  LDG.E R20, desc[UR12][R4.64+0x10] ;  /* 0x0000100c04147981 */ /* 0x000f68000c1e1900 */
[----:B------:R-:W5:Y:S01]  /*0490*/  LDG.E R23, desc[UR12][R2.64+0x10] ;  /* 0x0000100c02177981 */ /* 0x000f62000c1e1900 */
[----:B------:R-:W-:Y:S01]  /*04a0*/  FFMA R24, R25, R25, R22 ;  /* 0x0000001919187223 */ /* 0x000fe20000000016 */
[----:B------:R-:W-:Y:S02]  /*04b0*/  FADD R27, R13, -R10 ;  /* 0x8000000a0d1b7221 */ /* 0x000fe40000000000 */
[----:B------:R-:W5:Y:S04]  /*04c0*/  LDG.E R25, desc[UR12][R4.64+0x14] ;  /* 0x0000140c04197981 */ /* 0x000f68000c1e1900 */
[----:B------:R-:W5:Y:S01]  /*04d0*/  LDG.E R22, desc[UR12][R2.64+0x14] ;  /* 0x0000140c02167981 */ /* 0x000f62000c1e1900 */
[----:B------:R-:W-:-:S03]  /*04e0*/  FFMA R24, R27, R27, R24 ;  /* 0x0000001b1b187223 */ /* 0x000fc60000000018 */
[----:B------:R-:W5:Y:S01]  /*04f0*/  LDG.E R13, desc[UR12][R4.64+0x18] ;  /* 0x0000180c040d7981 */ /* 0x000f62000c1e1900 */
[----:B------:R-:W-:-:S03]  /*0500*/  FADD R27, R11, -R8 ;  /* 0x800000080b1b7221 */ /* 0x000fc60000000000 */
[----:B------:R-:W5:Y:S04]  /*0510*/  LDG.E R10, desc[UR12][R2.64+0x18] ;  /* 0x0000180c020a7981 */ /* 0x000f68000c1e1900 */
[----:B------:R0:W5:Y:S04]  /*0520*/  LDG.E R11, desc[UR12][R4.64+0x1c] ;  /* 0x00001c0c040b7981 */ /* 0x000168000c1e1900 */
[----:B------:R1:W5:Y:S01]  /*0530*/  LDG.E R8, desc[UR12][R2.64+0x1c] ;  /* 0x00001c0c02087981 */ /* 0x000362000c1e1900 */
[----:B------:R-:W-:Y:S01]  /*0540*/  FFMA R24, R27, R27, R24 ;  /* 0x0000001b1b187223 */ /* 0x000fe20000000018 */
[----:B------:R-:W-:-:S04]  /*0550*/  UIADD3 UR9, UPT, UPT, UR9, 0x10, URZ ;  /* 0x0000001009097890 */ /* 0x000fc8000fffe0ff */
[----:B------:R-:W-:Y:S01]  /*0560*/  UISETP.NE.AND UP1, UPT, UR9, URZ, UPT ;  /* 0x000000ff0900728c */ /* 0x000fe2000bf25270 */
[----:B0-----:R-:W-:Y:S02]  /*0570*/  IADD3 R4, P0, PT, R4, 0x40, RZ ;  /* 0x0000004004047810 */ /* 0x001fe40007f1e0ff */
[----:B-1----:R-:W-:Y:S02]  /*0580*/  IADD3 R2, P1, PT, R2, 0x40, RZ ;  /* 0x0000004002027810 */ /* 0x002fe40007f3e0ff */
[----:B------:R-:W-:Y:S02]  /*0590*/  IADD3.X R5, PT, PT, RZ, R5, RZ, P0, !PT ;  /* 0x00000005ff057210 */ /* 0x000fe400007fe4ff */
[----:B------:R-:W-:Y:S01]  /*05a0*/  IADD3.X R3, PT, PT, RZ, R3, RZ, P1, !PT ;  /* 0x00000003ff037210 */ /* 0x000fe20000ffe4ff */
[----:B--2---:R-:W-:-:S04]  /*05b0*/  FADD R15, R12, -R15 ;  /* 0x8000000f0c0f7221 */ /* 0x004fc80000000000 */
[----:B------:R-:W-:Y:S01]  /*05c0*/  FFMA R24, R15, R15, R24 ;  /* 0x0000000f0f187223 */ /* 0x000fe20000000018 */
[----:B---3--:R-:W-:-:S04]  /*05d0*/  FADD R17, R17, -R14 ;  /* 0x8000000e11117221 */ /* 0x008fc80000000000 */
[----:B------:R-:W-:Y:S01]  /*05e0*/  FFMA R24, R17, R17, R24 ;  /* 0x0000001111187223 */ /* 0x000fe20000000018 */
[----:B----4-:R-:W-:-:S04]  /*05f0*/  FADD R19, R19, -R16 ;  /* 0x8000001013137221 */ /* 0x010fc80000000000 */
[----:B------:R-:W-:Y:S01]  /*0600*/  FFMA R24, R19, R19, R24 ;  /* 0x0000001313187223 */ /* 0x000fe20000000018 */
[----:B-----5:R-:W-:-:S04]  /*0610*/  FADD R21, R21, -R18 ;  /* 0x8000001215157221 */ /* 0x020fc80000000000 */
[----:B------:R-:W-:Y:S01]  /*0620*/  FFMA R24, R21, R21, R24 ;  /* 0x0000001515187223 */ /* 0x000fe20000000018 */
[----:B------:R-:W-:-:S04]  /*0630*/  FADD R23, R20, -R23 ;  /* 0x8000001714177221 */ /* 0x000fc80000000000 */
[----:B------:R-:W-:Y:S01]  /*0640*/  FFMA R24, R23, R23, R24 ;  /* 0x0000001717187223 */ /* 0x000fe20000000018 */
[----:B------:R-:W-:-:S04]  /*0650*/  FADD R25, R25, -R22 ;  /* 0x8000001619197221 */ /* 0x000fc80000000000 */
[----:B------:R-:W-:Y:S01]  /*0660*/  FFMA R24, R25, R25, R24 ;  /* 0x0000001919187223 */ /* 0x000fe20000000018 */
[----:B------:R-:W-:-:S04]  /*0670*/  FADD R13, R13, -R10 ;  /* 0x8000000a0d0d7221 */ /* 0x000fc80000000000 */
[----:B------:R-:W-:Y:S01]  /*0680*/  FFMA R24, R13, R13, R24 ;  /* 0x0000000d0d187223 */ /* 0x000fe20000000018 */
[----:B------:R-:W-:-:S04]  /*0690*/  FADD R11, R11, -R8 ;  /* 0x800000080b0b7221 */ /* 0x000fc80000000000 */
[----:B------:R-:W-:Y:S01]  /*06a0*/  FFMA R12, R11, R11, R24 ;  /* 0x0000000b0b0c7223 */ /* 0x000fe20000000018 */
[----:B------:R-:W-:Y:S06]  /*06b0*/  BRA.U UP1, `(.L_x_24) ;  /* 0xfffffff901e47547 */ /* 0x000fec000b83ffff */
.L_x_23:
        /* <DEDUP_REMOVED lines=28> */
[----:B------:R-:W-:Y:S01]  /*0880*/  IADD3 R7, PT, PT, R7, 0x8, RZ ;  /* 0x0000000807077810 */ /* 0x000fe20007ffe0ff */
        /* <DEDUP_REMOVED lines=15> */
[----:B------:R-:W-:-:S07]  /*0980*/  FFMA R12, R19, R19, R12 ;  /* 0x00000013130c7223 */ /* 0x000fce000000000c */
.L_x_25:
        /* <DEDUP_REMOVED lines=28> */
[----:B------:R-:W-:-:S07]  /*0b50*/  FFMA R12, R16, R16, R11 ;  /* 0x00000010100c7223 */ /* 0x000fce000000000b */
.L_x_26:
[----:B------:R-:W-:Y:S05]  /*0b60*/  BRA.U !UP1, `(.L_x_22) ;  /* 0x0000000109587547 */ /* 0x000fea000b800000 */
[----:B------:R-:W0:Y:S01]  /*0b70*/  LDC.64 R2, c[0x0][0x380] ;  /* 0x0000e000ff027b82 */ /* 0x000e220000000a00 */
[----:B------:R-:W1:Y:S01]  /*0b80*/  LDCU.64 UR6, c[0x0][0x388] ;  /* 0x00007100ff0677ac */ /* 0x000e620008000a00 */
[----:B------:R-:W-:Y:S01]  /*0b90*/  IADD3 R6, P0, PT, R6, R7, RZ ;  /* 0x0000000706067210 */ /* 0x000fe20007f1e0ff */
[----:B------:R-:W-:-:S03]  /*0ba0*/  UIADD3 UR4, UPT, UPT, -UR4, URZ, URZ ;  /* 0x000000ff04047290 */ /* 0x000fc6000fffe1ff */
[----:B------:R-:W-:Y:S02]  /*0bb0*/  IADD3.X R9, PT, PT, RZ, R9, RZ, P0, !PT ;  /* 0x00000009ff097210 */ /* 0x000fe400007fe4ff */
[----:B-1----:R-:W-:-:S04]  /*0bc0*/  LEA R4, P0, R6, UR6, 0x2 ;  /* 0x0000000606047c11 */ /* 0x002fc8000f8010ff */
[----:B------:R-:W-:Y:S01]  /*0bd0*/  LEA.HI.X R9, R6, UR7, R9, 0x2, P0 ;  /* 0x0000000706097c11 */ /* 0x000fe200080f1409 */
[----:B0-----:R-:W-:-:S03]  /*0be0*/  IMAD.WIDE.U32 R2, R7, 0x4, R2 ;  /* 0x0000000407027825 */ /* 0x001fc600078e0002 */
[----:B------:R-:W-:-:S07]  /*0bf0*/  MOV R6, R2 ;  /* 0x0000000200067202 */ /* 0x000fce0000000f00 */
.L_x_27:
[----:B------:R-:W-:Y:S02]  /*0c00*/  MOV R2, R6 ;  /* 0x0000000600027202 */ /* 0x000fe40000000f00 */
[----:B------:R-:W-:-:S04]  /*0c10*/  MOV R5, R9 ;  /* 0x0000000900057202 */ /* 0x000fc80000000f00 */
[----:B------:R0:W2:Y:S04]  /*0c20*/  LDG.E R2, desc[UR12][R2.64] ;  /* 0x0000000c02027981 */ /* 0x0000a8000c1e1900 */
[----:B------:R1:W2:Y:S01]  /*0c30*/  LDG.E R5, desc[UR12][R4.64] ;  /* 0x0000000c04057981 */ /* 0x0002a2000c1e1900 */
[----:B------:R-:W-:Y:S01]  /*0c40*/  UIADD3 UR4, UPT, UPT, UR4, 0x1, URZ ;  /* 0x0000000104047890 */ /* 0x000fe2000fffe0ff */
[----:B------:R-:W-:-:S03]  /*0c50*/  IADD3 R6, P1, PT, R6, 0x4, RZ ;  /* 0x0000000406067810 */ /* 0x000fc60007f3e0ff */
[----:B------:R-:W-:Y:S01]  /*0c60*/  UISETP.NE.AND UP0, UPT, UR4, URZ, UPT ;  /* 0x000000ff0400728c */ /* 0x000fe2000bf05270 */
[----:B0-----:R-:W-:Y:S02]  /*0c70*/  IADD3.X R3, PT, PT, RZ, R3, RZ, P1, !PT ;  /* 0x00000003ff037210 */ /* 0x001fe40000ffe4ff */
[----:B-1----:R-:W-:-:S04]  /*0c80*/  IADD3 R4, P0, PT, R4, 0x4, RZ ;  /* 0x0000000404047810 */ /* 0x002fc80007f1e0ff */
[----:B------:R-:W-:Y:S01]  /*0c90*/  IADD3.X R9, PT, PT, RZ, R9, RZ, P0, !PT ;  /* 0x00000009ff097210 */ /* 0x000fe200007fe4ff */
[----:B--2---:R-:W-:-:S04]  /*0ca0*/  FADD R7, R2, -R5 ;  /* 0x8000000502077221 */ /* 0x004fc80000000000 */
[----:B------:R-:W-:Y:S01]  /*0cb0*/  FFMA R12, R7, R7, R12 ;  /* 0x00000007070c7223 */ /* 0x000fe2000000000c */
[----:B------:R-:W-:Y:S06]  /*0cc0*/  BRA.U UP0, `(.L_x_27) ;  /* 0xfffffffd00cc7547 */ /* 0x000fec000b83ffff */
.L_x_22:
[----:B------:R-:W0:Y:S02]  /*0cd0*/  LDC.64 R2, c[0x0][0x390] ;  /* 0x0000e400ff027b82 */ /* 0x000e240000000a00 */
[----:B0-----:R-:W-:-:S05]  /*0ce0*/  IMAD.WIDE R2, R0, 0x4, R2 ;  /* 0x0000000400027825 */ /* 0x001fca00078e0202 */
[----:B------:R-:W-:Y:S01]  /*0cf0*/  STG.E desc[UR12][R2.64], R12 ;  /* 0x0000000c02007986 */ /* 0x000fe2000c10190c */
[----:B------:R-:W-:Y:S05]  /*0d00*/  EXIT ;  /* 0x000000000000794d */ /* 0x000fea0003800000 */
.L_x_28:
        /* <DEDUP_REMOVED lines=15> */
.L_x_34:


//--------------------- .text._ZN3cub18CUB_300001_SM_10006detail11EmptyKernelIvEEvv --------------------------
	.section	.text._ZN3cub18CUB_300001_SM_10006detail11EmptyKernelIvEEvv,"ax",@progbits
	.align	128
        .global         _ZN3cub18CUB_300001_SM_10006detail11EmptyKernelIvEEvv
        .type           _ZN3cub18CUB_300001_SM_10006detail11EmptyKernelIvEEvv,@function
        .size           _ZN3cub18CUB_300001_SM_10006detail11EmptyKernelIvEEvv,(.L_x_35 - _ZN3cub18CUB_300001_SM_10006detail11EmptyKernelIvEEvv)
        .other          _ZN3cub18CUB_300001_SM_10006detail11EmptyKernelIvEEvv,@"STO_CUDA_ENTRY STV_DEFAULT"
_ZN3cub18CUB_300001_SM_10006detail11EmptyKernelIvEEvv:
.text._ZN3cub18CUB_300001_SM_10006detail11EmptyKernelIvEEvv:
[----:B------:R-:W-:Y:S01]  /*0000*/  LDC R1, c[0x0][0x37c] ;  /* 0x0000df00ff017b82 */ /* 0x000fe20000000800 */
[----:B------:R-:W-:Y:S05]  /*0010*/  EXIT ;  /* 0x000000000000794d */ /* 0x000fea0003800000 */
.L_x_29:
        /* <DEDUP_REMOVED lines=14> */
.L_x_35:


//--------------------- .nv.shared.reserved.0     --------------------------
	.section	.nv.shared.reserved.0,"aw",@nobits
	.weak		__nv_reservedSMEM_offset_0_alias
	.size		__nv_reservedSMEM_offset_0_alias, 0, 64
	.other		__nv_reservedSMEM_offset_0_alias,@"STO_CUDA_RESERVED_SHARED STV_DEFAULT"
__nv_reservedSMEM_offset_0_alias:
	.zero		0
	.zero		64


//--------------------- .nv.global                --------------------------
	.section	.nv.global,"aw",@nobits
.nv.global:
	.type		_ZN34_INTERNAL_c716b3fb_4_k_cu_c9f8284d6thrust24THRUST_300001_SM_1000_NS3seqE,@object
	.size		_ZN34_INTERNAL_c716b3fb_4_k_cu_c9f8284d6thrust24THRUST_300001_SM_1000_NS3seqE,(_ZN34_INTERNAL_c716b3fb_4_k_cu_c9f8284d4cuda3std3__48in_placeE - _ZN34_INTERNAL_c716b3fb_4_k_cu_c9f8284d6thrust24THRUST_300001_SM_1000_NS3seqE)
_ZN34_INTERNAL_c716b3fb_4_k_cu_c9f8284d6thrust24THRUST_300001_SM_1000_NS3seqE:
	.zero		1
	.type		_ZN34_INTERNAL_c716b3fb_4_k_cu_c9f8284d4cuda3std3__48in_placeE,@object
	.size		_ZN34_INTERNAL_c716b3fb_4_k_cu_c9f8284d4cuda3std3__48in_placeE,(_ZN34_INTERNAL_c716b3fb_4_k_cu_c9f8284d4cuda3std6ranges3__45__cpo4sizeE - _ZN34_INTERNAL_c716b3fb_4_k_cu_c9f8284d4cuda3std3__48in_placeE)
_ZN34_INTERNAL_c716b3fb_4_k_cu_c9f8284d4cuda3std3__48in_placeE:
	.zero		1
	.type		_ZN34_INTERNAL_c716b3fb_4_k_cu_c9f8284d4cuda3std6ranges3__45__cpo4sizeE,@object
	.size		_ZN34_INTERNAL_c716b3fb_4_k_cu_c9f8284d4cuda3std6ranges3__45__cpo4sizeE,(_ZN34_INTERNAL_c716b3fb_4_k_cu_c9f8284d6thrust24THRUST_300001_SM_1000_NS12placeholders2_3E - _ZN34_INTERNAL_c716b3fb_4_k_cu_c9f8284d4cuda3std6ranges3__45__cpo4sizeE)
_ZN34_INTERNAL_c716b3fb_4_k_cu_c9f8284d4cuda3std6ranges3__45__cpo4sizeE:
	.zero		1
	.type		_ZN34_INTERNAL_c716b3fb_4_k_cu_c9f8284d6thrust24THRUST_300001_SM_1000_NS12placeholders2_3E,@object
	.size		_ZN34_INTERNAL_c716b3fb_4_k_cu_c9f8284d6thrust24THRUST_300001_SM_1000_NS12placeholders2_3E,(_ZN34_INTERNAL_c716b3fb_4_k_cu_c9f8284d4cuda3std3__45__cpo6cbeginE - _ZN34_INTERNAL_c716b3fb_4_k_cu_c9f8284d6thrust24THRUST_300001_SM_1000_NS12placeholders2_3E)
_ZN34_INTERNAL_c716b3fb_4_k_cu_c9f8284d6thrust24THRUST_300001_SM_1000_NS12placeholders2_3E:
	.zero		1
	.type		_ZN34_INTERNAL_c716b3fb_4_k_cu_c9f8284d4cuda3std3__45__cpo6cbeginE,@object
	.size		_ZN34_INTERNAL_c716b3fb_4_k_cu_c9f8284d4cuda3std3__45__cpo6cbeginE,(_ZN34_INTERNAL_c716b3fb_4_k_cu_c9f8284d4cuda3std6ranges3__45__cpo6cbeginE - _ZN34_INTERNAL_c716b3fb_4_k_cu_c9f8284d4cuda3std3__45__cpo6cbeginE)
_ZN34_INTERNAL_c716b3fb_4_k_cu_c9f8284d4cuda3std3__45__cpo6cbeginE:
	.zero		1
	.type		_ZN34_INTERNAL_c716b3fb_4_k_cu_c9f8284d4cuda3std6ranges3__45__cpo6cbeginE,@object
	.size		_ZN34_INTERNAL_c716b3fb_4_k_cu_c9f8284d4cuda3std6ranges3__45__cpo6cbeginE,(_ZN34_INTERNAL_c716b3fb_4_k_cu_c9f8284d6thrust24THRUST_300001_SM_1000_NS12placeholders2_7E - _ZN34_INTERNAL_c716b3fb_4_k_cu_c9f8284d4cuda3std6ranges3__45__cpo6cbeginE)
_ZN34_INTERNAL_c716b3fb_4_k_cu_c9f8284d4cuda3std6ranges3__45__cpo6cbeginE:
	.zero		1
	.type		_ZN34_INTERNAL_c716b3fb_4_k_cu_c9f8284d6thrust24THRUST_300001_SM_1000_NS12placeholders2_7E,@object
	.size		_ZN34_INTERNAL_c716b3fb_4_k_cu_c9f8284d6thrust24THRUST_300001_SM_1000_NS12placeholders2_7E,(_ZN34_INTERNAL_c716b3fb_4_k_cu_c9f8284d4cuda3std3__45__cpo7crbeginE - _ZN34_INTERNAL_c716b3fb_4_k_cu_c9f8284d6thrust24THRUST_300001_SM_1000_NS12placeholders2_7E)
_ZN34_INTERNAL_c716b3fb_4_k_cu_c9f8284d6thrust24THRUST_300001_SM_1000_NS12placeholders2_7E:
	.zero		1
	.type		_ZN34_INTERNAL_c716b3fb_4_k_cu_c9f8284d4cuda3std3__45__cpo7crbeginE,@object
	.size		_ZN34_INTERNAL_c716b3fb_4_k_cu_c9f8284d4cuda3std3__45__cpo7crbeginE,(_ZN34_INTERNAL_c716b3fb_4_k_cu_c9f8284d4cuda3std6ranges3__45__cpo4nextE - _ZN34_INTERNAL_c716b3fb_4_k_cu_c9f8284d4cuda3std3__45__cpo7crbeginE)
_ZN34_INTERNAL_c716b3fb_4_k_cu_c9f8284d4cuda3std3__45__cpo7crbeginE:
	.zero		1
	.type		_ZN34_INTERNAL_c716b3fb_4_k_cu_c9f8284d4cuda3std6ranges3__45__cpo4nextE,@object
	.size		_ZN34_INTERNAL_c716b3fb_4_k_cu_c9f8284d4cuda3std6ranges3__45__cpo4nextE,(_ZN34_INTERNAL_c716b3fb_4_k_cu_c9f8284d4cuda3std6ranges3__45__cpo4swapE - _ZN34_INTERNAL_c716b3fb_4_k_cu_c9f8284d4cuda3std6ranges3__45__cpo4nextE)
_ZN34_INTERNAL_c716b3fb_4_k_cu_c9f8284d4cuda3std6ranges3__45__cpo4nextE:
	.zero		1
	.type		_ZN34_INTERNAL_c716b3fb_4_k_cu_c9f8284d4cuda3std6ranges3__45__cpo4swapE,@object
	.size		_ZN34_INTERNAL_c716b3fb_4_k_cu_c9f8284d4cuda3std6ranges3__45__cpo4swapE,(_ZN34_INTERNAL_c716b3fb_4_k_cu_c9f8284d6thrust24THRUST_300001_SM_1000_NS8cuda_cub10par_nosyncE - _ZN34_INTERNAL_c716b3fb_4_k_cu_c9f8284d4cuda3std6ranges3__45__cpo4swapE)
_ZN34_INTERNAL_c716b3fb_4_k_cu_c9f8284d4cuda3std6ranges3__45__cpo4swapE:
	.zero		1
	.type		_ZN34_INTERNAL_c716b3fb_4_k_cu_c9f8284d6thrust24THRUST_300001_SM_1000_NS8cuda_cub10par_nosyncE,@object
	.size		_ZN34_INTERNAL_c716b3fb_4_k_cu_c9f8284d6thrust24THRUST_300001_SM_1000_NS8cuda_cub10par_nosyncE,(_ZN34_INTERNAL_c716b3fb_4_k_cu_c9f8284d6thrust24THRUST_300001_SM_1000_NS12placeholders2_9E - _ZN34_INTERNAL_c716b3fb_4_k_cu_c9f8284d6thrust24THRUST_300001_SM_1000_NS8cuda_cub10par_nosyncE)
_ZN34_INTERNAL_c716b3fb_4_k_cu_c9f8284d6thrust24THRUST_300001_SM_1000_NS8cuda_cub10par_nosyncE:
	.zero		1
	.type		_ZN34_INTERNAL_c716b3fb_4_k_cu_c9f8284d6thrust24THRUST_300001_SM_1000_NS12placeholders2_9E,@object
	.size		_ZN34_INTERNAL_c716b3fb_4_k_cu_c9f8284d6thrust24THRUST_300001_SM_1000_NS12placeholders2_9E,(_ZN34_INTERNAL_c716b3fb_4_k_cu_c9f8284d4cuda3std3__436_GLOBAL__N__c716b3fb_4_k_cu_c9f8284d6ignoreE - _ZN34_INTERNAL_c716b3fb_4_k_cu_c9f8284d6thrust24THRUST_300001_SM_1000_NS12placeholders2_9E)
_ZN34_INTERNAL_c716b3fb_4_k_cu_c9f8284d6thrust24THRUST_300001_SM_1000_NS12placeholders2_9E:
	.zero		1
	.type		_ZN34_INTERNAL_c716b3fb_4_k_cu_c9f8284d4cuda3std3__436_GLOBAL__N__c716b3fb_4_k_cu_c9f8284d6ignoreE,@object
	.size		_ZN34_INTERNAL_c716b3fb_4_k_cu_c9f8284d4cuda3std3__436_GLOBAL__N__c716b3fb_4_k_cu_c9f8284d6ignoreE,(_ZN34_INTERNAL_c716b3fb_4_k_cu_c9f8284d4cuda3std6ranges3__45__cpo4dataE - _ZN34_INTERNAL_c716b3fb_4_k_cu_c9f8284d4cuda3std3__436_GLOBAL__N__c716b3fb_4_k_cu_c9f8284d6ignoreE)
_ZN34_INTERNAL_c716b3fb_4_k_cu_c9f8284d4cuda3std3__436_GLOBAL__N__c716b3fb_4_k_cu_c9f8284d6ignoreE:
	.zero		1
	.type		_ZN34_INTERNAL_c716b3fb_4_k_cu_c9f8284d4cuda3std6ranges3__45__cpo4dataE,@object
	.size		_ZN34_INTERNAL_c716b3fb_4_k_cu_c9f8284d4cuda3std6ranges3__45__cpo4dataE,(_ZN34_INTERNAL_c716b3fb_4_k_cu_c9f8284d6thrust24THRUST_300001_SM_1000_NS12placeholders2_1E - _ZN34_INTERNAL_c716b3fb_4_k_cu_c9f8284d4cuda3std6ranges3__45__cpo4dataE)
_ZN34_INTERNAL_c716b3fb_4_k_cu_c9f8284d4cuda3std6ranges3__45__cpo4dataE:
	.zero		1
	.type		_ZN34_INTERNAL_c716b3fb_4_k_cu_c9f8284d6thrust24THRUST_300001_SM_1000_NS12placeholders2_1E,@object
	.size		_ZN34_INTERNAL_c716b3fb_4_k_cu_c9f8284d6thrust24THRUST_300001_SM_1000_NS12placeholders2_1E,(_ZN34_INTERNAL_c716b3fb_4_k_cu_c9f8284d4cuda3std3__45__cpo5beginE - _ZN34_INTERNAL_c716b3fb_4_k_cu_c9f8284d6thrust24THRUST_300001_SM_1000_NS12placeholders2_1E)
_ZN34_INTERNAL_c716b3fb_4_k_cu_c9f8284d6thrust24THRUST_300001_SM_1000_NS12placeholders2_1E:
	.zero		1
	.type		_ZN34_INTERNAL_c716b3fb_4_k_cu_c9f8284d4cuda3std3__45__cpo5beginE,@object
	.size		_ZN34_INTERNAL_c716b3fb_4_k_cu_c9f8284d4cuda3std3__45__cpo5beginE,(_ZN34_INTERNAL_c716b3fb_4_k_cu_c9f8284d4cuda3std6ranges3__45__cpo5beginE - _ZN34_INTERNAL_c716b3fb_4_k_cu_c9f8284d4cuda3std3__45__cpo5beginE)
_ZN34_INTERNAL_c716b3fb_4_k_cu_c9f8284d4cuda3std3__45__cpo5beginE:
	.zero		1
	.type		_ZN34_INTERNAL_c716b3fb_4_k_cu_c9f8284d4cuda3std6ranges3__45__cpo5beginE,@object
	.size		_ZN34_INTERNAL_c716b3fb_4_k_cu_c9f8284d4cuda3std6ranges3__45__cpo5beginE,(_ZN34_INTERNAL_c716b3fb_4_k_cu_c9f8284d6thrust24THRUST_300001_SM_1000_NS12placeholders2_5E - _ZN34_INTERNAL_c716b3fb_4_k_cu_c9f8284d4cuda3std6ranges3__45__cpo5beginE)
_ZN34_INTERNAL_c716b3fb_4_k_cu_c9f8284d4cuda3std6ranges3__45__cpo5beginE:
	.zero		1
	.type		_ZN34_INTERNAL_c716b3fb_4_k_cu_c9f8284d6thrust24THRUST_300001_SM_1000_NS12placeholders2_5E,@object
	.size		_ZN34_INTERNAL_c716b3fb_4_k_cu_c9f8284d6thrust24THRUST_300001_SM_1000_NS12placeholders2_5E,(_ZN34_INTERNAL_c716b3fb_4_k_cu_c9f8284d4cuda3std3__45__cpo6rbeginE - _ZN34_INTERNAL_c716b3fb_4_k_cu_c9f8284d6thrust24THRUST_300001_SM_1000_NS12placeholders2_5E)
_ZN34_INTERNAL_c716b3fb_4_k_cu_c9f8284d6thrust24THRUST_300001_SM_1000_NS12placeholders2_5E:
	.zero		1
	.type		_ZN34_INTERNAL_c716b3fb_4_k_cu_c9f8284d4cuda3std3__45__cpo6rbeginE,@object
	.size		_ZN34_INTERNAL_c716b3fb_4_k_cu_c9f8284d4cuda3std3__45__cpo6rbeginE,(_ZN34_INTERNAL_c716b3fb_4_k_cu_c9f8284d4cuda3std6ranges3__45__cpo7advanceE - _ZN34_INTERNAL_c716b3fb_4_k_cu_c9f8284d4cuda3std3__45__cpo6rbeginE)
_ZN34_INTERNAL_c716b3fb_4_k_cu_c9f8284d4cuda3std3__45__cpo6rbeginE:
	.zero		1
	.type		_ZN34_INTERNAL_c716b3fb_4_k_cu_c9f8284d4cuda3std6ranges3__45__cpo7advanceE,@object
	.size		_ZN34_INTERNAL_c716b3fb_4_k_cu_c9f8284d4cuda3std6ranges3__45__cpo7advanceE,(_ZN34_INTERNAL_c716b3fb_4_k_cu_c9f8284d4cuda3std3__47nulloptE - _ZN34_INTERNAL_c716b3fb_4_k_cu_c9f8284d4cuda3std6ranges3__45__cpo7advanceE)
_ZN34_INTERNAL_c716b3fb_4_k_cu_c9f8284d4cuda3std6ranges3__45__cpo7advanceE:
	.zero		1
	.type		_ZN34_INTERNAL_c716b3fb_4_k_cu_c9f8284d4cuda3std3__47nulloptE,@object
	.size		_ZN34_INTERNAL_c716b3fb_4_k_cu_c9f8284d4cuda3std3__47nulloptE,(_ZN34_INTERNAL_c716b3fb_4_k_cu_c9f8284d4cuda3std6ranges3__45__cpo8distanceE - _ZN34_INTERNAL_c716b3fb_4_k_cu_c9f8284d4cuda3std3__47nulloptE)
_ZN34_INTERNAL_c716b3fb_4_k_cu_c9f8284d4cuda3std3__47nulloptE:
	.zero		1
	.type		_ZN34_INTERNAL_c716b3fb_4_k_cu_c9f8284d4cuda3std6ranges3__45__cpo8distanceE,@object
	.size		_ZN34_INTERNAL_c716b3fb_4_k_cu_c9f8284d4cuda3std6ranges3__45__cpo8distanceE,(_ZN34_INTERNAL_c716b3fb_4_k_cu_c9f8284d6thrust24THRUST_300001_SM_1000_NS12placeholders3_10E - _ZN34_INTERNAL_c716b3fb_4_k_cu_c9f8284d4cuda3std6ranges3__45__cpo8distanceE)
_ZN34_INTERNAL_c716b3fb_4_k_cu_c9f8284d4cuda3std6ranges3__45__cpo8distanceE:
	.zero		1
	.type		_ZN34_INTERNAL_c716b3fb_4_k_cu_c9f8284d6thrust24THRUST_300001_SM_1000_NS12placeholders3_10E,@object
	.size		_ZN34_INTERNAL_c716b3fb_4_k_cu_c9f8284d6thrust24THRUST_300001_SM_1000_NS12placeholders3_10E,(_ZN34_INTERNAL_c716b3fb_4_k_cu_c9f8284d4cuda3std3__419piecewise_constructE - _ZN34_INTERNAL_c716b3fb_4_k_cu_c9f8284d6thrust24THRUST_300001_SM_1000_NS12placeholders3_10E)
_ZN34_INTERNAL_c716b3fb_4_k_cu_c9f8284d6thrust24THRUST_300001_SM_1000_NS12placeholders3_10E:
	.zero		1
	.type		_ZN34_INTERNAL_c716b3fb_4_k_cu_c9f8284d4cuda3std3__419piecewise_constructE,@object
	.size		_ZN34_INTERNAL_c716b3fb_4_k_cu_c9f8284d4cuda3std3__419piecewise_constructE,(_ZN34_INTERNAL_c716b3fb_4_k_cu_c9f8284d4cuda3std6ranges3__45__cpo5cdataE - _ZN34_INTERNAL_c716b3fb_4_k_cu_c9f8284d4cuda3std3__419piecewise_constructE)
_ZN34_INTERNAL_c716b3fb_4_k_cu_c9f8284d4cuda3std3__419piecewise_constructE:
	.zero		1
	.type		_ZN34_INTERNAL_c716b3fb_4_k_cu_c9f8284d4cuda3std6ranges3__45__cpo5cdataE,@object
	.size		_ZN34_INTERNAL_c716b3fb_4_k_cu_c9f8284d4cuda3std6ranges3__45__cpo5cdataE,(_ZN34_INTERNAL_c716b3fb_4_k_cu_c9f8284d6thrust24THRUST_300001_SM_1000_NS12placeholders2_2E - _ZN34_INTERNAL_c716b3fb_4_k_cu_c9f8284d4cuda3std6ranges3__45__cpo5cdataE)
_ZN34_INTERNAL_c716b3fb_4_k_cu_c9f8284d4cuda3std6ranges3__45__cpo5cdataE:
	.zero		1
	.type		_ZN34_INTERNAL_c716b3fb_4_k_cu_c9f8284d6thrust24THRUST_300001_SM_1000_NS12placeholders2_2E,@object
	.size		_ZN34_INTERNAL_c716b3fb_4_k_cu_c9f8284d6thrust24THRUST_300001_SM_1000_NS12placeholders2_2E,(_ZN34_INTERNAL_c716b3fb_4_k_cu_c9f8284d4cuda3std3__45__cpo3endE - _ZN34_INTERNAL_c716b3fb_4_k_cu_c9f8284d6thrust24THRUST_300001_SM_1000_NS12placeholders2_2E)
_ZN34_INTERNAL_c716b3fb_4_k_cu_c9f8284d6thrust24THRUST_300001_SM_1000_NS12placeholders2_2E:
	.zero		1
	.type		_ZN34_INTERNAL_c716b3fb_4_k_cu_c9f8284d4cuda3std3__45__cpo3endE,@object
	.size		_ZN34_INTERNAL_c716b3fb_4_k_cu_c9f8284d4cuda3std3__45__cpo3endE,(_ZN34_INTERNAL_c716b3fb_4_k_cu_c9f8284d4cuda3std6ranges3__45__cpo3endE - _ZN34_INTERNAL_c716b3fb_4_k_cu_c9f8284d4cuda3std3__45__cpo3endE)
_ZN34_INTERNAL_c716b3fb_4_k_cu_c9f8284d4cuda3std3__45__cpo3endE:
	.zero		1
	.type		_ZN34_INTERNAL_c716b3fb_4_k_cu_c9f8284d4cuda3std6ranges3__45__cpo3endE,@object
	.size		_ZN34_INTERNAL_c716b3fb_4_k_cu_c9f8284d4cuda3std6ranges3__45__cpo3endE,(_ZN34_INTERNAL_c716b3fb_4_k_cu_c9f8284d6thrust24THRUST_300001_SM_1000_NS12placeholders2_6E - _ZN34_INTERNAL_c716b3fb_4_k_cu_c9f8284d4cuda3std6ranges3__45__cpo3endE)
_ZN34_INTERNAL_c716b3fb_4_k_cu_c9f8284d4cuda3std6ranges3__45__cpo3endE:
	.zero		1
	.type		_ZN34_INTERNAL_c716b3fb_4_k_cu_c9f8284d6thrust24THRUST_300001_SM_1000_NS12placeholders2_6E,@object
	.size		_ZN34_INTERNAL_c716b3fb_4_k_cu_c9f8284d6thrust24THRUST_300001_SM_1000_NS12placeholders2_6E,(_ZN34_INTERNAL_c716b3fb_4_k_cu_c9f8284d4cuda3std3__45__cpo4rendE - _ZN34_INTERNAL_c716b3fb_4_k_cu_c9f8284d6thrust24THRUST_300001_SM_1000_NS12placeholders2_6E)
_ZN34_INTERNAL_c716b3fb_4_k_cu_c9f8284d6thrust24THRUST_300001_SM_1000_NS12placeholders2_6E:
	.zero		1
	.type		_ZN34_INTERNAL_c716b3fb_4_k_cu_c9f8284d4cuda3std3__45__cpo4rendE,@object
	.size		_ZN34_INTERNAL_c716b3fb_4_k_cu_c9f8284d4cuda3std3__45__cpo4rendE,(_ZN34_INTERNAL_c716b3fb_4_k_cu_c9f8284d4cuda3std6ranges3__45__cpo9iter_swapE - _ZN34_INTERNAL_c716b3fb_4_k_cu_c9f8284d4cuda3std3__45__cpo4rendE)
_ZN34_INTERNAL_c716b3fb_4_k_cu_c9f8284d4cuda3std3__45__cpo4rendE:
	.zero		1
	.type		_ZN34_INTERNAL_c716b3fb_4_k_cu_c9f8284d4cuda3std6ranges3__45__cpo9iter_swapE,@object
	.size		_ZN34_INTERNAL_c716b3fb_4_k_cu_c9f8284d4cuda3std6ranges3__45__cpo9iter_swapE,(_ZN34_INTERNAL_c716b3fb_4_k_cu_c9f8284d4cuda3std3__48unexpectE - _ZN34_INTERNAL_c716b3fb_4_k_cu_c9f8284d4cuda3std6ranges3__45__cpo9iter_swapE)
_ZN34_INTERNAL_c716b3fb_4_k_cu_c9f8284d4cuda3std6ranges3__45__cpo9iter_swapE:
	.zero		1
	.type		_ZN34_INTERNAL_c716b3fb_4_k_cu_c9f8284d4cuda3std3__48unexpectE,@object
	.size		_ZN34_INTERNAL_c716b3fb_4_k_cu_c9f8284d4cuda3std3__48unexpectE,(_ZN34_INTERNAL_c716b3fb_4_k_cu_c9f8284d6thrust24THRUST_300001_SM_1000_NS8cuda_cub3parE - _ZN34_INTERNAL_c716b3fb_4_k_cu_c9f8284d4cuda3std3__48unexpectE)
_ZN34_INTERNAL_c716b3fb_4_k_cu_c9f8284d4cuda3std3__48unexpectE:
	.zero		1
	.type		_ZN34_INTERNAL_c716b3fb_4_k_cu_c9f8284d6thrust24THRUST_300001_SM_1000_NS8cuda_cub3parE,@object
	.size		_ZN34_INTERNAL_c716b3fb_4_k_cu_c9f8284d6thrust24THRUST_300001_SM_1000_NS8cuda_cub3parE,(_ZN34_INTERNAL_c716b3fb_4_k_cu_c9f8284d6thrust24THRUST_300001_SM_1000_NS12placeholders2_4E - _ZN34_INTERNAL_c716b3fb_4_k_cu_c9f8284d6thrust24THRUST_300001_SM_1000_NS8cuda_cub3parE)
_ZN34_INTERNAL_c716b3fb_4_k_cu_c9f8284d6thrust24THRUST_300001_SM_1000_NS8cuda_cub3parE:
	.zero		1
	.type		_ZN34_INTERNAL_c716b3fb_4_k_cu_c9f8284d6thrust24THRUST_300001_SM_1000_NS12placeholders2_4E,@object
	.size		_ZN34_INTERNAL_c716b3fb_4_k_cu_c9f8284d6thrust24THRUST_300001_SM_1000_NS12placeholders2_4E,(_ZN34_INTERNAL_c716b3fb_4_k_cu_c9f8284d4cuda3std3__45__cpo4cendE - _ZN34_INTERNAL_c716b3fb_4_k_cu_c9f8284d6thrust24THRUST_300001_SM_1000_NS12placeholders2_4E)
_ZN34_INTERNAL_c716b3fb_4_k_cu_c9f8284d6thrust24THRUST_300001_SM_1000_NS12placeholders2_4E:
	.zero		1
	.type		_ZN34_INTERNAL_c716b3fb_4_k_cu_c9f8284d4cuda3std3__45__cpo4cendE,@object
	.size		_ZN34_INTERNAL_c716b3fb_4_k_cu_c9f8284d4cuda3std3__45__cpo4cendE,(_ZN34_INTERNAL_c716b3fb_4_k_cu_c9f8284d4cuda3std6ranges3__45__cpo4cendE - _ZN34_INTERNAL_c716b3fb_4_k_cu_c9f8284d4cuda3std3__45__cpo4cendE)
_ZN34_INTERNAL_c716b3fb_4_k_cu_c9f8284d4cuda3std3__45__cpo4cendE:
	.zero		1
	.type		_ZN34_INTERNAL_c716b3fb_4_k_cu_c9f8284d4cuda3std6ranges3__45__cpo4cendE,@object
	.size		_ZN34_INTERNAL_c716b3fb_4_k_cu_c9f8284d4cuda3std6ranges3__45__cpo4cendE,(_ZN34_INTERNAL_c716b3fb_4_k_cu_c9f8284d4cuda3std3__420unreachable_sentinelE - _ZN34_INTERNAL_c716b3fb_4_k_cu_c9f8284d4cuda3std6ranges3__45__cpo4cendE)
_ZN34_INTERNAL_c716b3fb_4_k_cu_c9f8284d4cuda3std6ranges3__45__cpo4cendE:
	.zero		1
	.type		_ZN34_INTERNAL_c716b3fb_4_k_cu_c9f8284d4cuda3std3__420unreachable_sentinelE,@object
	.size		_ZN34_INTERNAL_c716b3fb_4_k_cu_c9f8284d4cuda3std3__420unreachable_sentinelE,(_ZN34_INTERNAL_c716b3fb_4_k_cu_c9f8284d4cuda3std6ranges3__45__cpo5ssizeE - _ZN34_INTERNAL_c716b3fb_4_k_cu_c9f8284d4cuda3std3__420unreachable_sentinelE)
_ZN34_INTERNAL_c716b3fb_4_k_cu_c9f8284d4cuda3std3__420unreachable_sentinelE:
	.zero		1
	.type		_ZN34_INTERNAL_c716b3fb_4_k_cu_c9f8284d4cuda3std6ranges3__45__cpo5ssizeE,@object
	.size		_ZN34_INTERNAL_c716b3fb_4_k_cu_c9f8284d4cuda3std6ranges3__45__cpo5ssizeE,(_ZN34_INTERNAL_c716b3fb_4_k_cu_c9f8284d6thrust24THRUST_300001_SM_1000_NS12placeholders2_8E - _ZN34_INTERNAL_c716b3fb_4_k_cu_c9f8284d4cuda3std6ranges3__45__cpo5ssizeE)
_ZN34_INTERNAL_c716b3fb_4_k_cu_c9f8284d4cuda3std6ranges3__45__cpo5ssizeE:
	.zero		1
	.type		_ZN34_INTERNAL_c716b3fb_4_k_cu_c9f8284d6thrust24THRUST_300001_SM_1000_NS12placeholders2_8E,@object
	.size		_ZN34_INTERNAL_c716b3fb_4_k_cu_c9f8284d6thrust24THRUST_300001_SM_1000_NS12placeholders2_8E,(_ZN34_INTERNAL_c716b3fb_4_k_cu_c9f8284d4cuda3std3__45__cpo5crendE - _ZN34_INTERNAL_c716b3fb_4_k_cu_c9f8284d6thrust24THRUST_300001_SM_1000_NS12placeholders2_8E)
_ZN34_INTERNAL_c716b3fb_4_k_cu_c9f8284d6thrust24THRUST_300001_SM_1000_NS12placeholders2_8E:
	.zero		1
	.type		_ZN34_INTERNAL_c716b3fb_4_k_cu_c9f8284d4cuda3std3__45__cpo5crendE,@object
	.size		_ZN34_INTERNAL_c716b3fb_4_k_cu_c9f8284d4cuda3std3__45__cpo5crendE,(_ZN34_INTERNAL_c716b3fb_4_k_cu_c9f8284d4cuda3std6ranges3__45__cpo4prevE - _ZN34_INTERNAL_c716b3fb_4_k_cu_c9f8284d4cuda3std3__45__cpo5crendE)
_ZN34_INTERNAL_c716b3fb_4_k_cu_c9f8284d4cuda3std3__45__cpo5crendE:
	.zero		1
	.type		_ZN34_INTERNAL_c716b3fb_4_k_cu_c9f8284d4cuda3std6ranges3__45__cpo4prevE,@object
	.size		_ZN34_INTERNAL_c716b3fb_4_k_cu_c9f8284d4cuda3std6ranges3__45__cpo4prevE,(_ZN34_INTERNAL_c716b3fb_4_k_cu_c9f8284d4cuda3std6ranges3__45__cpo9iter_moveE - _ZN34_INTERNAL_c716b3fb_4_k_cu_c9f8284d4cuda3std6ranges3__45__cpo4prevE)
_ZN34_INTERNAL_c716b3fb_4_k_cu_c9f8284d4cuda3std6ranges3__45__cpo4prevE:
	.zero		1
	.type		_ZN34_INTERNAL_c716b3fb_4_k_cu_c9f8284d4cuda3std6ranges3__45__cpo9iter_moveE,@object
	.size		_ZN34_INTERNAL_c716b3fb_4_k_cu_c9f8284d4cuda3std6ranges3__45__cpo9iter_moveE,(_ZN34_INTERNAL_c716b3fb_4_k_cu_c9f8284d6thrust24THRUST_300001_SM_1000_NS6system6detail10sequential3seqE - _ZN34_INTERNAL_c716b3fb_4_k_cu_c9f8284d4cuda3std6ranges3__45__cpo9iter_moveE)
_ZN34_INTERNAL_c716b3fb_4_k_cu_c9f8284d4cuda3std6ranges3__45__cpo9iter_moveE:
	.zero		1
	.type		_ZN34_INTERNAL_c716b3fb_4_k_cu_c9f8284d6thrust24THRUST_300001_SM_1000_NS6system6detail10sequential3seqE,@object
	.size		_ZN34_INTERNAL_c716b3fb_4_k_cu_c9f8284d6thrust24THRUST_300001_SM_1000_NS6system6detail10sequential3seqE,(.L_31 - _ZN34_INTERNAL_c716b3fb_4_k_cu_c9f8284d6thrust24THRUST_300001_SM_1000_NS6system6detail10sequential3seqE)
_ZN34_INTERNAL_c716b3fb_4_k_cu_c9f8284d6thrust24THRUST_300001_SM_1000_NS6system6detail10sequential3seqE:
	.zero		1
.L_31:


//--------------------- .nv.constant0._ZN9parlayANN31computeEuclideanDistancesKernelItEEvPKT_S3_PfPKiii --------------------------
	.section	.nv.constant0._ZN9parlayANN31computeEuclideanDistancesKernelItEEvPKT_S3_PfPKiii,"a",@progbits
	.sectionflags	@""
	.align	4
.nv.constant0._ZN9parlayANN31computeEuclideanDistancesKernelItEEvPKT_S3_PfPKiii:
	.zero		936


//--------------------- .nv.constant0._ZN9parlayANN31computeEuclideanDistancesKernelIaEEvPKT_S3_PfPKiii --------------------------
	.section	.nv.constant0._ZN9parlayANN31computeEuclideanDistancesKernelIaEEvPKT_S3_PfPKiii,"a",@progbits
	.sectionflags	@""
	.align	4
.nv.constant0._ZN9parlayANN31computeEuclideanDistancesKernelIaEEvPKT_S3_PfPKiii:
	.zero		936


//--------------------- .nv.constant0._ZN9parlayANN31computeEuclideanDistancesKernelIhEEvPKT_S3_PfPKiii --------------------------
	.section	.nv.constant0._ZN9parlayANN31computeEuclideanDistancesKernelIhEEvPKT_S3_PfPKiii,"a",@progbits
	.sectionflags	@""
	.align	4
.nv.constant0._ZN9parlayANN31computeEuclideanDistancesKernelIhEEvPKT_S3_PfPKiii:
	.zero		936


//--------------------- .nv.constant0._ZN9parlayANN31computeEuclideanDistancesKernelIdEEvPKT_S3_PfPKiii --------------------------
	.section	.nv.constant0._ZN9parlayANN31computeEuclideanDistancesKernelIdEEvPKT_S3_PfPKiii,"a",@progbits
	.sectionflags	@""
	.align	4
.nv.constant0._ZN9parlayANN31computeEuclideanDistancesKernelIdEEvPKT_S3_PfPKiii:
	.zero		936


//--------------------- .nv.constant0._ZN9parlayANN31computeEuclideanDistancesKernelIfEEvPKT_S3_PfPKiii --------------------------
	.section	.nv.constant0._ZN9parlayANN31computeEuclideanDistancesKernelIfEEvPKT_S3_PfPKiii,"a",@progbits
	.sectionflags	@""
	.align	4
.nv.constant0._ZN9parlayANN31computeEuclideanDistancesKernelIfEEvPKT_S3_PfPKiii:
	.zero		936


//--------------------- .nv.constant0._ZN3cub18CUB_300001_SM_10006detail11EmptyKernelIvEEvv --------------------------
	.section	.nv.constant0._ZN3cub18CUB_300001_SM_10006detail11EmptyKernelIvEEvv,"a",@progbits
	.sectionflags	@""
	.align	4
.nv.constant0._ZN3cub18CUB_300001_SM_10006detail11EmptyKernelIvEEvv:
	.zero		896


//--------------------- SYMBOLS --------------------------

	.type		.nv.reservedSmem.offset0,@object
	.size		.nv.reservedSmem.offset0,0x4
